//
// Generated by NVIDIA NVVM Compiler
//
// Compiler Build ID: CL-36424714
// Cuda compilation tools, release 13.0, V13.0.88
// Based on NVVM 20.0.0
//

.version 9.0
.target sm_100
.address_size 64

	// .globl	_Z38conv_transpose2d_fp16_ga100_opt_kernelPK6__halfS1_S1_PS_iiiiiiiiiiiiiii

.visible .entry _Z38conv_transpose2d_fp16_ga100_opt_kernelPK6__halfS1_S1_PS_iiiiiiiiiiiiiii(
	.param .u64 .ptr .align 1 _Z38conv_transpose2d_fp16_ga100_opt_kernelPK6__halfS1_S1_PS_iiiiiiiiiiiiiii_param_0,
	.param .u64 .ptr .align 1 _Z38conv_transpose2d_fp16_ga100_opt_kernelPK6__halfS1_S1_PS_iiiiiiiiiiiiiii_param_1,
	.param .u64 .ptr .align 1 _Z38conv_transpose2d_fp16_ga100_opt_kernelPK6__halfS1_S1_PS_iiiiiiiiiiiiiii_param_2,
	.param .u64 .ptr .align 1 _Z38conv_transpose2d_fp16_ga100_opt_kernelPK6__halfS1_S1_PS_iiiiiiiiiiiiiii_param_3,
	.param .u32 _Z38conv_transpose2d_fp16_ga100_opt_kernelPK6__halfS1_S1_PS_iiiiiiiiiiiiiii_param_4,
	.param .u32 _Z38conv_transpose2d_fp16_ga100_opt_kernelPK6__halfS1_S1_PS_iiiiiiiiiiiiiii_param_5,
	.param .u32 _Z38conv_transpose2d_fp16_ga100_opt_kernelPK6__halfS1_S1_PS_iiiiiiiiiiiiiii_param_6,
	.param .u32 _Z38conv_transpose2d_fp16_ga100_opt_kernelPK6__halfS1_S1_PS_iiiiiiiiiiiiiii_param_7,
	.param .u32 _Z38conv_transpose2d_fp16_ga100_opt_kernelPK6__halfS1_S1_PS_iiiiiiiiiiiiiii_param_8,
	.param .u32 _Z38conv_transpose2d_fp16_ga100_opt_kernelPK6__halfS1_S1_PS_iiiiiiiiiiiiiii_param_9,
	.param .u32 _Z38conv_transpose2d_fp16_ga100_opt_kernelPK6__halfS1_S1_PS_iiiiiiiiiiiiiii_param_10,
	.param .u32 _Z38conv_transpose2d_fp16_ga100_opt_kernelPK6__halfS1_S1_PS_iiiiiiiiiiiiiii_param_11,
	.param .u32 _Z38conv_transpose2d_fp16_ga100_opt_kernelPK6__halfS1_S1_PS_iiiiiiiiiiiiiii_param_12,
	.param .u32 _Z38conv_transpose2d_fp16_ga100_opt_kernelPK6__halfS1_S1_PS_iiiiiiiiiiiiiii_param_13,
	.param .u32 _Z38conv_transpose2d_fp16_ga100_opt_kernelPK6__halfS1_S1_PS_iiiiiiiiiiiiiii_param_14,
	.param .u32 _Z38conv_transpose2d_fp16_ga100_opt_kernelPK6__halfS1_S1_PS_iiiiiiiiiiiiiii_param_15,
	.param .u32 _Z38conv_transpose2d_fp16_ga100_opt_kernelPK6__halfS1_S1_PS_iiiiiiiiiiiiiii_param_16,
	.param .u32 _Z38conv_transpose2d_fp16_ga100_opt_kernelPK6__halfS1_S1_PS_iiiiiiiiiiiiiii_param_17,
	.param .u32 _Z38conv_transpose2d_fp16_ga100_opt_kernelPK6__halfS1_S1_PS_iiiiiiiiiiiiiii_param_18
)
{
	.reg .pred 	%p<45>;
	.reg .b16 	%rs<160>;
	.reg .b32 	%r<121>;
	.reg .b32 	%f<2>;
	.reg .b64 	%rd<113>;

	ld.param.u64 	%rd23, [_Z38conv_transpose2d_fp16_ga100_opt_kernelPK6__halfS1_S1_PS_iiiiiiiiiiiiiii_param_0];
	ld.param.u64 	%rd24, [_Z38conv_transpose2d_fp16_ga100_opt_kernelPK6__halfS1_S1_PS_iiiiiiiiiiiiiii_param_1];
	ld.param.u64 	%rd25, [_Z38conv_transpose2d_fp16_ga100_opt_kernelPK6__halfS1_S1_PS_iiiiiiiiiiiiiii_param_2];
	ld.param.u64 	%rd26, [_Z38conv_transpose2d_fp16_ga100_opt_kernelPK6__halfS1_S1_PS_iiiiiiiiiiiiiii_param_3];
	ld.param.u32 	%r72, [_Z38conv_transpose2d_fp16_ga100_opt_kernelPK6__halfS1_S1_PS_iiiiiiiiiiiiiii_param_4];
	ld.param.u32 	%r58, [_Z38conv_transpose2d_fp16_ga100_opt_kernelPK6__halfS1_S1_PS_iiiiiiiiiiiiiii_param_5];
	ld.param.u32 	%r59, [_Z38conv_transpose2d_fp16_ga100_opt_kernelPK6__halfS1_S1_PS_iiiiiiiiiiiiiii_param_6];
	ld.param.u32 	%r60, [_Z38conv_transpose2d_fp16_ga100_opt_kernelPK6__halfS1_S1_PS_iiiiiiiiiiiiiii_param_7];
	ld.param.u32 	%r61, [_Z38conv_transpose2d_fp16_ga100_opt_kernelPK6__halfS1_S1_PS_iiiiiiiiiiiiiii_param_8];
	ld.param.u32 	%r62, [_Z38conv_transpose2d_fp16_ga100_opt_kernelPK6__halfS1_S1_PS_iiiiiiiiiiiiiii_param_9];
	ld.param.u32 	%r63, [_Z38conv_transpose2d_fp16_ga100_opt_kernelPK6__halfS1_S1_PS_iiiiiiiiiiiiiii_param_10];
	ld.param.u32 	%r64, [_Z38conv_transpose2d_fp16_ga100_opt_kernelPK6__halfS1_S1_PS_iiiiiiiiiiiiiii_param_11];
	ld.param.u32 	%r65, [_Z38conv_transpose2d_fp16_ga100_opt_kernelPK6__halfS1_S1_PS_iiiiiiiiiiiiiii_param_12];
	ld.param.u32 	%r66, [_Z38conv_transpose2d_fp16_ga100_opt_kernelPK6__halfS1_S1_PS_iiiiiiiiiiiiiii_param_13];
	ld.param.u32 	%r67, [_Z38conv_transpose2d_fp16_ga100_opt_kernelPK6__halfS1_S1_PS_iiiiiiiiiiiiiii_param_14];
	ld.param.u32 	%r68, [_Z38conv_transpose2d_fp16_ga100_opt_kernelPK6__halfS1_S1_PS_iiiiiiiiiiiiiii_param_15];
	ld.param.u32 	%r69, [_Z38conv_transpose2d_fp16_ga100_opt_kernelPK6__halfS1_S1_PS_iiiiiiiiiiiiiii_param_16];
	ld.param.u32 	%r70, [_Z38conv_transpose2d_fp16_ga100_opt_kernelPK6__halfS1_S1_PS_iiiiiiiiiiiiiii_param_17];
	ld.param.u32 	%r71, [_Z38conv_transpose2d_fp16_ga100_opt_kernelPK6__halfS1_S1_PS_iiiiiiiiiiiiiii_param_18];
	cvta.to.global.u64 	%rd1, %rd26;
	mov.u32 	%r73, %ctaid.x;
	mov.u32 	%r74, %ntid.x;
	mov.u32 	%r75, %tid.x;
	mad.lo.s32 	%r1, %r73, %r74, %r75;
	add.s32 	%r76, %r61, 1;
	shr.u32 	%r77, %r76, 31;
	add.s32 	%r78, %r76, %r77;
	shr.s32 	%r2, %r78, 1;
	mul.lo.s32 	%r79, %r2, %r72;
	mul.lo.s32 	%r80, %r79, %r64;
	mul.lo.s32 	%r81, %r80, %r65;
	setp.ge.s32 	%p1, %r1, %r81;
	@%p1 bra 	$L__BB0_56;
	div.s32 	%r82, %r1, %r65;
	mul.lo.s32 	%r83, %r82, %r65;
	sub.s32 	%r3, %r1, %r83;
	div.s32 	%r84, %r82, %r64;
	mul.lo.s32 	%r85, %r84, %r64;
	sub.s32 	%r4, %r82, %r85;
	div.s32 	%r6, %r84, %r2;
	mul.lo.s32 	%r86, %r6, %r2;
	sub.s32 	%r5, %r84, %r86;
	shl.b32 	%r7, %r5, 1;
	or.b32  	%r8, %r7, 1;
	mov.f32 	%f1, 0f00000000;
	// begin inline asm
	{  cvt.rn.f16.f32 %rs148, %f1;}

	// end inline asm
	setp.eq.s64 	%p2, %rd25, 0;
	mov.u16 	%rs149, %rs148;
	@%p2 bra 	$L__BB0_4;
	setp.ge.s32 	%p3, %r8, %r61;
	cvta.to.global.u64 	%rd27, %rd25;
	mul.wide.s32 	%rd28, %r7, 2;
	add.s64 	%rd2, %rd27, %rd28;
	ld.global.nc.u16 	%rs148, [%rd2];
	@%p3 bra 	$L__BB0_4;
	ld.global.nc.u16 	%rs149, [%rd2+2];
$L__BB0_4:
	cvt.s64.s32 	%rd3, %r6;
	mul.lo.s32 	%r9, %r63, %r62;
	setp.lt.s32 	%p4, %r58, 1;
	@%p4 bra 	$L__BB0_54;
	add.s32 	%r10, %r3, %r69;
	mul.lo.s32 	%r11, %r7, %r9;
	min.s32 	%r87, %r62, %r63;
	setp.lt.s32 	%p5, %r87, 1;
	@%p5 bra 	$L__BB0_54;
	and.b32  	%r12, %r63, 3;
	and.b32  	%r13, %r63, 2147483644;
	neg.s32 	%r14, %r13;
	add.s32 	%r89, %r11, %r9;
	cvt.s64.s32 	%rd4, %r89;
	cvt.s64.s32 	%rd5, %r11;
	shl.b32 	%r15, %r9, 1;
	cvt.u64.u32 	%rd29, %r15;
	add.s64 	%rd6, %rd24, %rd29;
	mul.lo.s32 	%r90, %r5, %r62;
	shl.b32 	%r16, %r90, 1;
	sub.s32 	%r17, %r10, %r71;
	shl.b32 	%r18, %r71, 2;
	shl.b32 	%r91, %r71, 1;
	sub.s32 	%r19, %r10, %r91;
	mul.lo.s32 	%r92, %r71, 3;
	sub.s32 	%r20, %r10, %r92;
	mul.lo.s32 	%r93, %r62, %r61;
	mul.lo.s32 	%r21, %r93, %r63;
	mul.wide.s32 	%rd30, %r59, %r58;
	cvt.s64.s32 	%rd31, %r60;
	mul.lo.s64 	%rd32, %rd30, %rd31;
	mul.lo.s64 	%rd7, %rd32, %rd3;
	add.s32 	%r22, %r4, %r68;
	mul.lo.s32 	%r23, %r60, %r59;
	mov.b32 	%r112, 0;
$L__BB0_7:
	mul.lo.s32 	%r95, %r21, %r112;
	mul.wide.s32 	%rd9, %r95, 2;
	add.s64 	%rd8, %rd24, %rd9;
	add.s64 	%rd10, %rd6, %rd9;
	mov.b32 	%r113, 0;
	mul.lo.s32 	%r100, %r23, %r112;
$L__BB0_8:
	mul.lo.s32 	%r96, %r113, %r70;
	sub.s32 	%r26, %r22, %r96;
	setp.lt.s32 	%p6, %r26, 0;
	@%p6 bra 	$L__BB0_52;
	rem.s32 	%r97, %r26, %r66;
	setp.ne.s32 	%p7, %r97, 0;
	@%p7 bra 	$L__BB0_52;
	div.s32 	%r27, %r26, %r66;
	setp.ge.s32 	%p8, %r27, %r59;
	@%p8 bra 	$L__BB0_52;
	setp.lt.u32 	%p9, %r63, 4;
	mul.lo.s32 	%r99, %r27, %r60;
	cvt.s64.s32 	%rd33, %r99;
	cvt.s64.s32 	%rd34, %r100;
	add.s64 	%rd35, %rd7, %rd34;
	add.s64 	%rd12, %rd35, %rd33;
	mul.lo.s32 	%r28, %r113, %r63;
	mov.b32 	%r120, 0;
	@%p9 bra 	$L__BB0_34;
	cvt.u64.u32 	%rd36, %r28;
	add.s64 	%rd37, %rd4, %rd36;
	shl.b64 	%rd38, %rd37, 1;
	add.s64 	%rd13, %rd9, %rd38;
	add.s64 	%rd39, %rd5, %rd36;
	shl.b64 	%rd40, %rd39, 1;
	add.s64 	%rd14, %rd9, %rd40;
	add.s32 	%r101, %r16, %r113;
	mul.lo.s32 	%r118, %r63, %r101;
	mov.u32 	%r114, %r10;
	mov.u32 	%r115, %r20;
	mov.u32 	%r116, %r19;
	mov.u32 	%r117, %r17;
	mov.u64 	%rd112, %rd24;
	mov.u32 	%r119, %r14;
$L__BB0_13:
	mul.wide.s32 	%rd16, %r118, 2;
	add.s64 	%rd17, %rd10, %rd16;
	setp.lt.s32 	%p10, %r114, 0;
	@%p10 bra 	$L__BB0_18;
	rem.s32 	%r102, %r114, %r67;
	setp.ne.s32 	%p11, %r102, 0;
	@%p11 bra 	$L__BB0_18;
	div.s32 	%r36, %r114, %r67;
	setp.ge.s32 	%p12, %r36, %r60;
	@%p12 bra 	$L__BB0_18;
	setp.ge.s32 	%p13, %r8, %r61;
	cvt.s64.s32 	%rd43, %r36;
	add.s64 	%rd44, %rd12, %rd43;
	shl.b64 	%rd45, %rd44, 1;
	add.s64 	%rd41, %rd23, %rd45;
	// begin inline asm
	ld.global.nc.b16 %rs55, [%rd41];
	// end inline asm
	add.s64 	%rd42, %rd8, %rd16;
	// begin inline asm
	ld.global.nc.b16 %rs56, [%rd42];
	// end inline asm
	// begin inline asm
	{fma.rn.f16 %rs148,%rs55,%rs56,%rs148;
}
	// end inline asm
	@%p13 bra 	$L__BB0_18;
	// begin inline asm
	ld.global.nc.b16 %rs61, [%rd17];
	// end inline asm
	// begin inline asm
	{fma.rn.f16 %rs149,%rs55,%rs61,%rs149;
}
	// end inline asm
$L__BB0_18:
	setp.lt.s32 	%p14, %r117, 0;
	@%p14 bra 	$L__BB0_23;
	rem.s32 	%r103, %r117, %r67;
	setp.ne.s32 	%p15, %r103, 0;
	@%p15 bra 	$L__BB0_23;
	div.s32 	%r37, %r117, %r67;
	setp.ge.s32 	%p16, %r37, %r60;
	@%p16 bra 	$L__BB0_23;
	setp.ge.s32 	%p17, %r8, %r61;
	cvt.s64.s32 	%rd49, %r37;
	add.s64 	%rd50, %rd12, %rd49;
	shl.b64 	%rd51, %rd50, 1;
	add.s64 	%rd47, %rd23, %rd51;
	// begin inline asm
	ld.global.nc.b16 %rs66, [%rd47];
	// end inline asm
	add.s64 	%rd52, %rd112, %rd14;
	add.s64 	%rd48, %rd52, 2;
	// begin inline asm
	ld.global.nc.b16 %rs67, [%rd48];
	// end inline asm
	// begin inline asm
	{fma.rn.f16 %rs148,%rs66,%rs67,%rs148;
}
	// end inline asm
	@%p17 bra 	$L__BB0_23;
	add.s64 	%rd54, %rd112, %rd13;
	add.s64 	%rd53, %rd54, 2;
	// begin inline asm
	ld.global.nc.b16 %rs72, [%rd53];
	// end inline asm
	// begin inline asm
	{fma.rn.f16 %rs149,%rs66,%rs72,%rs149;
}
	// end inline asm
$L__BB0_23:
	setp.lt.s32 	%p18, %r116, 0;
	@%p18 bra 	$L__BB0_28;
	rem.s32 	%r104, %r116, %r67;
	setp.ne.s32 	%p19, %r104, 0;
	@%p19 bra 	$L__BB0_28;
	div.s32 	%r38, %r116, %r67;
	setp.ge.s32 	%p20, %r38, %r60;
	@%p20 bra 	$L__BB0_28;
	setp.ge.s32 	%p21, %r8, %r61;
	cvt.s64.s32 	%rd57, %r38;
	add.s64 	%rd58, %rd12, %rd57;
	shl.b64 	%rd59, %rd58, 1;
	add.s64 	%rd55, %rd23, %rd59;
	// begin inline asm
	ld.global.nc.b16 %rs77, [%rd55];
	// end inline asm
	add.s64 	%rd60, %rd112, %rd14;
	add.s64 	%rd56, %rd60, 4;
	// begin inline asm
	ld.global.nc.b16 %rs78, [%rd56];
	// end inline asm
	// begin inline asm
	{fma.rn.f16 %rs148,%rs77,%rs78,%rs148;
}
	// end inline asm
	@%p21 bra 	$L__BB0_28;
	add.s64 	%rd62, %rd112, %rd13;
	add.s64 	%rd61, %rd62, 4;
	// begin inline asm
	ld.global.nc.b16 %rs83, [%rd61];
	// end inline asm
	// begin inline asm
	{fma.rn.f16 %rs149,%rs77,%rs83,%rs149;
}
	// end inline asm
$L__BB0_28:
	setp.lt.s32 	%p22, %r115, 0;
	@%p22 bra 	$L__BB0_33;
	rem.s32 	%r105, %r115, %r67;
	setp.ne.s32 	%p23, %r105, 0;
	@%p23 bra 	$L__BB0_33;
	div.s32 	%r39, %r115, %r67;
	setp.ge.s32 	%p24, %r39, %r60;
	@%p24 bra 	$L__BB0_33;
	setp.ge.s32 	%p25, %r8, %r61;
	cvt.s64.s32 	%rd65, %r39;
	add.s64 	%rd66, %rd12, %rd65;
	shl.b64 	%rd67, %rd66, 1;
	add.s64 	%rd63, %rd23, %rd67;
	// begin inline asm
	ld.global.nc.b16 %rs88, [%rd63];
	// end inline asm
	add.s64 	%rd68, %rd112, %rd14;
	add.s64 	%rd64, %rd68, 6;
	// begin inline asm
	ld.global.nc.b16 %rs89, [%rd64];
	// end inline asm
	// begin inline asm
	{fma.rn.f16 %rs148,%rs88,%rs89,%rs148;
}
	// end inline asm
	@%p25 bra 	$L__BB0_33;
	add.s64 	%rd70, %rd112, %rd13;
	add.s64 	%rd69, %rd70, 6;
	// begin inline asm
	ld.global.nc.b16 %rs94, [%rd69];
	// end inline asm
	// begin inline asm
	{fma.rn.f16 %rs149,%rs88,%rs94,%rs149;
}
	// end inline asm
$L__BB0_33:
	add.s32 	%r119, %r119, 4;
	add.s64 	%rd112, %rd112, 8;
	add.s32 	%r118, %r118, 4;
	sub.s32 	%r117, %r117, %r18;
	sub.s32 	%r116, %r116, %r18;
	sub.s32 	%r115, %r115, %r18;
	sub.s32 	%r114, %r114, %r18;
	setp.eq.s32 	%p26, %r119, 0;
	mov.u32 	%r120, %r13;
	@%p26 bra 	$L__BB0_34;
	bra.uni 	$L__BB0_13;
$L__BB0_34:
	setp.eq.s32 	%p27, %r12, 0;
	@%p27 bra 	$L__BB0_52;
	mul.lo.s32 	%r48, %r120, %r71;
	sub.s32 	%r49, %r10, %r48;
	setp.lt.s32 	%p28, %r49, 0;
	@%p28 bra 	$L__BB0_40;
	rem.s32 	%r106, %r49, %r67;
	setp.ne.s32 	%p29, %r106, 0;
	@%p29 bra 	$L__BB0_40;
	div.s32 	%r50, %r49, %r67;
	setp.ge.s32 	%p30, %r50, %r60;
	@%p30 bra 	$L__BB0_40;
	setp.ge.s32 	%p31, %r8, %r61;
	cvt.s64.s32 	%rd73, %r50;
	add.s64 	%rd74, %rd12, %rd73;
	shl.b64 	%rd75, %rd74, 1;
	add.s64 	%rd71, %rd23, %rd75;
	// begin inline asm
	ld.global.nc.b16 %rs99, [%rd71];
	// end inline asm
	add.s32 	%r107, %r120, %r28;
	add.s32 	%r108, %r107, %r11;
	mul.wide.s32 	%rd76, %r108, 2;
	add.s64 	%rd72, %rd8, %rd76;
	// begin inline asm
	ld.global.nc.b16 %rs100, [%rd72];
	// end inline asm
	// begin inline asm
	{fma.rn.f16 %rs148,%rs99,%rs100,%rs148;
}
	// end inline asm
	@%p31 bra 	$L__BB0_40;
	cvt.u64.u32 	%rd78, %r15;
	add.s64 	%rd77, %rd72, %rd78;
	// begin inline asm
	ld.global.nc.b16 %rs105, [%rd77];
	// end inline asm
	// begin inline asm
	{fma.rn.f16 %rs149,%rs99,%rs105,%rs149;
}
	// end inline asm
$L__BB0_40:
	setp.eq.s32 	%p32, %r12, 1;
	@%p32 bra 	$L__BB0_52;
	add.s32 	%r51, %r48, %r71;
	sub.s32 	%r52, %r10, %r51;
	setp.lt.s32 	%p33, %r52, 0;
	cvt.u64.u32 	%rd79, %r28;
	cvt.u64.u32 	%rd80, %r120;
	add.s64 	%rd81, %rd80, %rd79;
	add.s64 	%rd82, %rd81, %rd5;
	shl.b64 	%rd83, %rd82, 1;
	add.s64 	%rd20, %rd8, %rd83;
	add.s64 	%rd84, %rd81, %rd4;
	shl.b64 	%rd85, %rd84, 1;
	add.s64 	%rd21, %rd8, %rd85;
	@%p33 bra 	$L__BB0_46;
	rem.s32 	%r109, %r52, %r67;
	setp.ne.s32 	%p34, %r109, 0;
	@%p34 bra 	$L__BB0_46;
	div.s32 	%r53, %r52, %r67;
	setp.ge.s32 	%p35, %r53, %r60;
	@%p35 bra 	$L__BB0_46;
	setp.ge.s32 	%p36, %r8, %r61;
	cvt.s64.s32 	%rd88, %r53;
	add.s64 	%rd89, %rd12, %rd88;
	shl.b64 	%rd90, %rd89, 1;
	add.s64 	%rd86, %rd23, %rd90;
	// begin inline asm
	ld.global.nc.b16 %rs110, [%rd86];
	// end inline asm
	add.s64 	%rd87, %rd20, 2;
	// begin inline asm
	ld.global.nc.b16 %rs111, [%rd87];
	// end inline asm
	// begin inline asm
	{fma.rn.f16 %rs148,%rs110,%rs111,%rs148;
}
	// end inline asm
	@%p36 bra 	$L__BB0_46;
	add.s64 	%rd91, %rd21, 2;
	// begin inline asm
	ld.global.nc.b16 %rs116, [%rd91];
	// end inline asm
	// begin inline asm
	{fma.rn.f16 %rs149,%rs110,%rs116,%rs149;
}
	// end inline asm
$L__BB0_46:
	setp.eq.s32 	%p37, %r12, 2;
	@%p37 bra 	$L__BB0_52;
	add.s32 	%r110, %r51, %r71;
	sub.s32 	%r54, %r10, %r110;
	setp.lt.s32 	%p38, %r54, 0;
	@%p38 bra 	$L__BB0_52;
	rem.s32 	%r111, %r54, %r67;
	setp.ne.s32 	%p39, %r111, 0;
	@%p39 bra 	$L__BB0_52;
	div.s32 	%r55, %r54, %r67;
	setp.ge.s32 	%p40, %r55, %r60;
	@%p40 bra 	$L__BB0_52;
	setp.ge.s32 	%p41, %r8, %r61;
	cvt.s64.s32 	%rd94, %r55;
	add.s64 	%rd95, %rd12, %rd94;
	shl.b64 	%rd96, %rd95, 1;
	add.s64 	%rd92, %rd23, %rd96;
	// begin inline asm
	ld.global.nc.b16 %rs121, [%rd92];
	// end inline asm
	add.s64 	%rd93, %rd20, 4;
	// begin inline asm
	ld.global.nc.b16 %rs122, [%rd93];
	// end inline asm
	// begin inline asm
	{fma.rn.f16 %rs148,%rs121,%rs122,%rs148;
}
	// end inline asm
	@%p41 bra 	$L__BB0_52;
	add.s64 	%rd97, %rd21, 4;
	// begin inline asm
	ld.global.nc.b16 %rs127, [%rd97];
	// end inline asm
	// begin inline asm
	{fma.rn.f16 %rs149,%rs121,%rs127,%rs149;
}
	// end inline asm
$L__BB0_52:
	add.s32 	%r113, %r113, 1;
	setp.eq.s32 	%p42, %r113, %r62;
	@%p42 bra 	$L__BB0_53;
	bra.uni 	$L__BB0_8;
$L__BB0_53:
	add.s32 	%r112, %r112, 1;
	setp.ne.s32 	%p43, %r112, %r58;
	@%p43 bra 	$L__BB0_7;
$L__BB0_54:
	setp.ge.s32 	%p44, %r8, %r61;
	mul.wide.s32 	%rd98, %r64, %r61;
	cvt.s64.s32 	%rd99, %r6;
	cvt.s64.s32 	%rd100, %r4;
	mad.lo.s64 	%rd101, %rd98, %rd99, %rd100;
	cvt.s64.s32 	%rd102, %r65;
	cvt.s64.s32 	%rd103, %r3;
	mad.lo.s64 	%rd22, %rd101, %rd102, %rd103;
	mul.lo.s32 	%r57, %r65, %r64;
	mul.wide.s32 	%rd104, %r7, %r57;
	add.s64 	%rd105, %rd22, %rd104;
	shl.b64 	%rd106, %rd105, 1;
	add.s64 	%rd107, %rd1, %rd106;
	st.global.u16 	[%rd107], %rs148;
	@%p44 bra 	$L__BB0_56;
	mul.wide.s32 	%rd108, %r8, %r57;
	add.s64 	%rd109, %rd22, %rd108;
	shl.b64 	%rd110, %rd109, 1;
	add.s64 	%rd111, %rd1, %rd110;
	st.global.u16 	[%rd111], %rs149;
$L__BB0_56:
	ret;

}


// ===== COMPILED SASS (sm_100) =====

	.target	sm_100

	.elftype	@"ET_EXEC"


//--------------------- .note.nv.tkinfo           --------------------------
	.section	.note.nv.tkinfo,"",@"SHT_NOTE"
	.sectionflags	@"SHF_NOTE_NV_TKINFO"
	.tkinfo
        /*0018*/ 	.word	0x00000002
        /*0030*/ 	.string	""
        /*0030*/ 	.string	"ptxas"
        /*0030*/ 	.string	"Cuda compilation tools, release 13.0, V13.0.88"
        /*0030*/ 	.string	"Build cuda_13.0.r13.0/compiler.36424714_0"
        /*0030*/ 	.string	"-arch sm_100 -m 64 "



//--------------------- .note.nv.cuinfo           --------------------------
	.section	.note.nv.cuinfo,"",@"SHT_NOTE"
	.sectionflags	@"SHF_NOTE_NV_CUINFO"
        /*0018*/ 	.short	0x0002
        /*001a*/ 	.short	0x0064
        /*001c*/ 	.short	0x0082
	.zero		2


//--------------------- .nv.info                  --------------------------
	.section	.nv.info,"",@"SHT_CUDA_INFO"
	.align	4


	//----- nvinfo : EIATTR_REGCOUNT
	.align		4
        /*0000*/ 	.byte	0x04, 0x2f
        /*0002*/ 	.short	(.L_1 - .L_0)
	.align		4
.L_0:
        /*0004*/ 	.word	index@(_Z38conv_transpose2d_fp16_ga100_opt_kernelPK6__halfS1_S1_PS_iiiiiiiiiiiiiii)
        /*0008*/ 	.word	0x0000002c


	//----- nvinfo : EIATTR_FRAME_SIZE
	.align		4
.L_1:
        /*000c*/ 	.byte	0x04, 0x11
        /*000e*/ 	.short	(.L_3 - .L_2)
	.align		4
.L_2:
        /*0010*/ 	.word	index@(_Z38conv_transpose2d_fp16_ga100_opt_kernelPK6__halfS1_S1_PS_iiiiiiiiiiiiiii)
        /*0014*/ 	.word	0x00000000


	//----- nvinfo : EIATTR_MIN_STACK_SIZE
	.align		4
.L_3:
        /*0018*/ 	.byte	0x04, 0x12
        /*001a*/ 	.short	(.L_5 - .L_4)
	.align		4
.L_4:
        /*001c*/ 	.word	index@(_Z38conv_transpose2d_fp16_ga100_opt_kernelPK6__halfS1_S1_PS_iiiiiiiiiiiiiii)
        /*0020*/ 	.word	0x00000000
.L_5:


//--------------------- .nv.compat                --------------------------
	.section	.nv.compat,"",@"SHT_CUDA_COMPAT_INFO"
	.align	4
        /*0000*/ 	.byte	0x02, 0x09, 0x00, 0x00, 0x02, 0x02, 0x01, 0x00, 0x02, 0x05, 0x05, 0x00, 0x03, 0x07, 0x01, 0x01
        /*0010*/ 	.byte	0x02, 0x03, 0x00, 0x00, 0x02, 0x06, 0x01, 0x00, 0x04, 0x0b, 0x08, 0x00, 0x09, 0x00, 0x00, 0x00
        /*0020*/ 	.byte	0x00, 0x00, 0x00, 0x00


//--------------------- .nv.info._Z38conv_transpose2d_fp16_ga100_opt_kernelPK6__halfS1_S1_PS_iiiiiiiiiiiiiii --------------------------
	.section	.nv.info._Z38conv_transpose2d_fp16_ga100_opt_kernelPK6__halfS1_S1_PS_iiiiiiiiiiiiiii,"",@"SHT_CUDA_INFO"
	.sectionflags	@""
	.align	4


	//----- nvinfo : EIATTR_CUDA_API_VERSION
	.align		4
        /*0000*/ 	.byte	0x04, 0x37
        /*0002*/ 	.short	(.L_7 - .L_6)
.L_6:
        /*0004*/ 	.word	0x00000082


	//----- nvinfo : EIATTR_KPARAM_INFO
	.align		4
.L_7:
        /*0008*/ 	.byte	0x04, 0x17
        /*000a*/ 	.short	(.L_9 - .L_8)
.L_8:
        /*000c*/ 	.word	0x00000000
        /*0010*/ 	.short	0x0012
        /*0012*/ 	.short	0x0058
        /*0014*/ 	.byte	0x00, 0xf0, 0x11, 0x00


	//----- nvinfo : EIATTR_KPARAM_INFO
	.align		4
.L_9:
        /*0018*/ 	.byte	0x04, 0x17
        /*001a*/ 	.short	(.L_11 - .L_10)
.L_10:
        /*001c*/ 	.word	0x00000000
        /*0020*/ 	.short	0x0011
        /*0022*/ 	.short	0x0054
        /*0024*/ 	.byte	0x00, 0xf0, 0x11, 0x00


	//----- nvinfo : EIATTR_KPARAM_INFO
	.align		4
.L_11:
        /*0028*/ 	.byte	0x04, 0x17
        /*002a*/ 	.short	(.L_13 - .L_12)
.L_12:
        /*002c*/ 	.word	0x00000000
        /*0030*/ 	.short	0x0010
        /*0032*/ 	.short	0x0050
        /*0034*/ 	.byte	0x00, 0xf0, 0x11, 0x00


	//----- nvinfo : EIATTR_KPARAM_INFO
	.align		4
.L_13:
        /*0038*/ 	.byte	0x04, 0x17
        /*003a*/ 	.short	(.L_15 - .L_14)
.L_14:
        /*003c*/ 	.word	0x00000000
        /*0040*/ 	.short	0x000f
        /*0042*/ 	.short	0x004c
        /*0044*/ 	.byte	0x00, 0xf0, 0x11, 0x00


	//----- nvinfo : EIATTR_KPARAM_INFO
	.align		4
.L_15:
        /*0048*/ 	.byte	0x04, 0x17
        /*004a*/ 	.short	(.L_17 - .L_16)
.L_16:
        /*004c*/ 	.word	0x00000000
        /*0050*/ 	.short	0x000e
        /*0052*/ 	.short	0x0048
        /*0054*/ 	.byte	0x00, 0xf0, 0x11, 0x00


	//----- nvinfo : EIATTR_KPARAM_INFO
	.align		4
.L_17:
        /*0058*/ 	.byte	0x04, 0x17
        /*005a*/ 	.short	(.L_19 - .L_18)
.L_18:
        /*005c*/ 	.word	0x00000000
        /*0060*/ 	.short	0x000d
        /*0062*/ 	.short	0x0044
        /*0064*/ 	.byte	0x00, 0xf0, 0x11, 0x00


	//----- nvinfo : EIATTR_KPARAM_INFO
	.align		4
.L_19:
        /*0068*/ 	.byte	0x04, 0x17
        /*006a*/ 	.short	(.L_21 - .L_20)
.L_20:
        /*006c*/ 	.word	0x00000000
        /*0070*/ 	.short	0x000c
        /*0072*/ 	.short	0x0040
        /*0074*/ 	.byte	0x00, 0xf0, 0x11, 0x00


	//----- nvinfo : EIATTR_KPARAM_INFO
	.align		4
.L_21:
        /*0078*/ 	.byte	0x04, 0x17
        /*007a*/ 	.short	(.L_23 - .L_22)
.L_22:
        /*007c*/ 	.word	0x00000000
        /*0080*/ 	.short	0x000b
        /*0082*/ 	.short	0x003c
        /*0084*/ 	.byte	0x00, 0xf0, 0x11, 0x00


	//----- nvinfo : EIATTR_KPARAM_INFO
	.align		4
.L_23:
        /*0088*/ 	.byte	0x04, 0x17
        /*008a*/ 	.short	(.L_25 - .L_24)
.L_24:
        /*008c*/ 	.word	0x00000000
        /*0090*/ 	.short	0x000a
        /*0092*/ 	.short	0x0038
        /*0094*/ 	.byte	0x00, 0xf0, 0x11, 0x00


	//----- nvinfo : EIATTR_KPARAM_INFO
	.align		4
.L_25:
        /*0098*/ 	.byte	0x04, 0x17
        /*009a*/ 	.short	(.L_27 - .L_26)
.L_26:
        /*009c*/ 	.word	0x00000000
        /*00a0*/ 	.short	0x0009
        /*00a2*/ 	.short	0x0034
        /*00a4*/ 	.byte	0x00, 0xf0, 0x11, 0x00


	//----- nvinfo : EIATTR_KPARAM_INFO
	.align		4
.L_27:
        /*00a8*/ 	.byte	0x04, 0x17
        /*00aa*/ 	.short	(.L_29 - .L_28)
.L_28:
        /*00ac*/ 	.word	0x00000000
        /*00b0*/ 	.short	0x0008
        /*00b2*/ 	.short	0x0030
        /*00b4*/ 	.byte	0x00, 0xf0, 0x11, 0x00


	//----- nvinfo : EIATTR_KPARAM_INFO
	.align		4
.L_29:
        /*00b8*/ 	.byte	0x04, 0x17
        /*00ba*/ 	.short	(.L_31 - .L_30)
.L_30:
        /*00bc*/ 	.word	0x00000000
        /*00c0*/ 	.short	0x0007
        /*00c2*/ 	.short	0x002c
        /*00c4*/ 	.byte	0x00, 0xf0, 0x11, 0x00


	//----- nvinfo : EIATTR_KPARAM_INFO
	.align		4
.L_31:
        /*00c8*/ 	.byte	0x04, 0x17
        /*00ca*/ 	.short	(.L_33 - .L_32)
.L_32:
        /*00cc*/ 	.word	0x00000000
        /*00d0*/ 	.short	0x0006
        /*00d2*/ 	.short	0x0028
        /*00d4*/ 	.byte	0x00, 0xf0, 0x11, 0x00


	//----- nvinfo : EIATTR_KPARAM_INFO
	.align		4
.L_33:
        /*00d8*/ 	.byte	0x04, 0x17
        /*00da*/ 	.short	(.L_35 - .L_34)
.L_34:
        /*00dc*/ 	.word	0x00000000
        /*00e0*/ 	.short	0x0005
        /*00e2*/ 	.short	0x0024
        /*00e4*/ 	.byte	0x00, 0xf0, 0x11, 0x00


	//----- nvinfo : EIATTR_KPARAM_INFO
	.align		4
.L_35:
        /*00e8*/ 	.byte	0x04, 0x17
        /*00ea*/ 	.short	(.L_37 - .L_36)
.L_36:
        /*00ec*/ 	.word	0x00000000
        /*00f0*/ 	.short	0x0004
        /*00f2*/ 	.short	0x0020
        /*00f4*/ 	.byte	0x00, 0xf0, 0x11, 0x00


	//----- nvinfo : EIATTR_KPARAM_INFO
	.align		4
.L_37:
        /*00f8*/ 	.byte	0x04, 0x17
        /*00fa*/ 	.short	(.L_39 - .L_38)
.L_38:
        /*00fc*/ 	.word	0x00000000
        /*0100*/ 	.short	0x0003
        /*0102*/ 	.short	0x0018
        /*0104*/ 	.byte	0x00, 0xf5, 0x21, 0x00


	//----- nvinfo : EIATTR_KPARAM_INFO
	.align		4
.L_39:
        /*0108*/ 	.byte	0x04, 0x17
        /*010a*/ 	.short	(.L_41 - .L_40)
.L_40:
        /*010c*/ 	.word	0x00000000
        /*0110*/ 	.short	0x0002
        /*0112*/ 	.short	0x0010
        /*0114*/ 	.byte	0x00, 0xf5, 0x21, 0x00


	//----- nvinfo : EIATTR_KPARAM_INFO
	.align		4
.L_41:
        /*0118*/ 	.byte	0x04, 0x17
        /*011a*/ 	.short	(.L_43 - .L_42)
.L_42:
        /*011c*/ 	.word	0x00000000
        /*0120*/ 	.short	0x0001
        /*0122*/ 	.short	0x0008
        /*0124*/ 	.byte	0x00, 0xf5, 0x21, 0x00


	//----- nvinfo : EIATTR_KPARAM_INFO
	.align		4
.L_43:
        /*0128*/ 	.byte	0x04, 0x17
        /*012a*/ 	.short	(.L_45 - .L_44)
.L_44:
        /*012c*/ 	.word	0x00000000
        /*0130*/ 	.short	0x0000
        /*0132*/ 	.short	0x0000
        /*0134*/ 	.byte	0x00, 0xf5, 0x21, 0x00


	//----- nvinfo : EIATTR_SPARSE_MMA_MASK
	.align		4
.L_45:
        /*0138*/ 	.byte	0x03, 0x50
        /*013a*/ 	.short	0x0000


	//----- nvinfo : EIATTR_MAXREG_COUNT
	.align		4
        /*013c*/ 	.byte	0x03, 0x1b
        /*013e*/ 	.short	0x00ff


	//----- nvinfo : EIATTR_MERCURY_ISA_VERSION
	.align		4
        /*0140*/ 	.byte	0x03, 0x5f
        /*0142*/ 	.short	0x0101


	//----- nvinfo : EIATTR_VRC_CTA_INIT_COUNT
	.align		4
        /*0144*/ 	.byte	0x02, 0x4a
	.zero		1
	.zero		1


	//----- nvinfo : EIATTR_EXIT_INSTR_OFFSETS
	.align		4
        /*0148*/ 	.byte	0x04, 0x1c
        /*014a*/ 	.short	(.L_47 - .L_46)


	//   ....[0]....
.L_46:
        /*014c*/ 	.word	0x00000100


	//   ....[1]....
        /*0150*/ 	.word	0x00003b80


	//   ....[2]....
        /*0154*/ 	.word	0x00003bd0


	//----- nvinfo : EIATTR_CRS_STACK_SIZE
	.align		4
.L_47:
        /*0158*/ 	.byte	0x04, 0x1e
        /*015a*/ 	.short	(.L_49 - .L_48)
.L_48:
        /*015c*/ 	.word	0x00000000


	//----- nvinfo : EIATTR_CBANK_PARAM_SIZE
	.align		4
.L_49:
        /*0160*/ 	.byte	0x03, 0x19
        /*0162*/ 	.short	0x005c


	//----- nvinfo : EIATTR_PARAM_CBANK
	.align		4
        /*0164*/ 	.byte	0x04, 0x0a
        /*0166*/ 	.short	(.L_51 - .L_50)
	.align		4
.L_50:
        /*0168*/ 	.word	index@(.nv.constant0._Z38conv_transpose2d_fp16_ga100_opt_kernelPK6__halfS1_S1_PS_iiiiiiiiiiiiiii)
        /*016c*/ 	.short	0x0380
        /*016e*/ 	.short	0x005c


	//----- nvinfo : EIATTR_SW_WAR
	.align		4
.L_51:
        /*0170*/ 	.byte	0x04, 0x36
        /*0172*/ 	.short	(.L_53 - .L_52)
.L_52:
        /*0174*/ 	.word	0x00000008
.L_53:


//--------------------- .nv.callgraph             --------------------------
	.section	.nv.callgraph,"",@"SHT_CUDA_CALLGRAPH"
	.align	4
	.sectionentsize	8
	.align		4
        /*0000*/ 	.word	0x00000000
	.align		4
        /*0004*/ 	.word	0xffffffff
	.align		4
        /*0008*/ 	.word	0x00000000
	.align		4
        /*000c*/ 	.word	0xfffffffe
	.align		4
        /*0010*/ 	.word	0x00000000
	.align		4
        /*0014*/ 	.word	0xfffffffd
	.align		4
        /*0018*/ 	.word	0x00000000
	.align		4
        /*001c*/ 	.word	0xfffffffc


//--------------------- .text._Z38conv_transpose2d_fp16_ga100_opt_kernelPK6__halfS1_S1_PS_iiiiiiiiiiiiiii --------------------------
	.section	.text._Z38conv_transpose2d_fp16_ga100_opt_kernelPK6__halfS1_S1_PS_iiiiiiiiiiiiiii,"ax",@progbits
	.align	128
        .global         _Z38conv_transpose2d_fp16_ga100_opt_kernelPK6__halfS1_S1_PS_iiiiiiiiiiiiiii
        .type           _Z38conv_transpose2d_fp16_ga100_opt_kernelPK6__halfS1_S1_PS_iiiiiiiiiiiiiii,@function
        .size           _Z38conv_transpose2d_fp16_ga100_opt_kernelPK6__halfS1_S1_PS_iiiiiiiiiiiiiii,(.L_x_29 - _Z38conv_transpose2d_fp16_ga100_opt_kernelPK6__halfS1_S1_PS_iiiiiiiiiiiiiii)
        .other          _Z38conv_transpose2d_fp16_ga100_opt_kernelPK6__halfS1_S1_PS_iiiiiiiiiiiiiii,@"STO_CUDA_ENTRY STV_DEFAULT"
_Z38conv_transpose2d_fp16_ga100_opt_kernelPK6__halfS1_S1_PS_iiiiiiiiiiiiiii:
.text._Z38conv_transpose2d_fp16_ga100_opt_kernelPK6__halfS1_S1_PS_iiiiiiiiiiiiiii:
[----:B------:R-:W-:Y:S08]  /*0000*/  LDC R1, c[0x0][0x37c] ;  /* 0x0000df00ff017b82 */ /* 0x000ff00000000800 */
[----:B------:R-:W0:Y:S01]  /*0010*/  LDC R6, c[0x0][0x3b0] ;  /* 0x0000ec00ff067b82 */ /* 0x000e220000000800 */
[----:B------:R-:W1:Y:S01]  /*0020*/  S2R R4, SR_TID.X ;  /* 0x0000000000047919 */ /* 0x000e620000002100 */
[----:B------:R-:W2:Y:S06]  /*0030*/  LDCU UR5, c[0x0][0x3a0] ;  /* 0x00007400ff0577ac */ /* 0x000eac0008000800 */
[----:B------:R-:W3:Y:S08]  /*0040*/  LDC R20, c[0x0][0x3bc] ;  /* 0x0000ef00ff147b82 */ /* 0x000ef00000000800 */
[----:B------:R-:W1:Y:S08]  /*0050*/  S2UR UR4, SR_CTAID.X ;  /* 0x00000000000479c3 */ /* 0x000e700000002500 */
[----:B------:R-:W1:Y:S01]  /*0060*/  LDC R19, c[0x0][0x360] ;  /* 0x0000d800ff137b82 */ /* 0x000e620000000800 */
[----:B0-----:R-:W-:-:S05]  /*0070*/  VIADD R0, R6, 0x1 ;  /* 0x0000000106007836 */ /* 0x001fca0000000000 */
[----:B------:R-:W-:Y:S02]  /*0080*/  LEA.HI R2, R0, R0, RZ, 0x1 ;  /* 0x0000000000027211 */ /* 0x000fe400078f08ff */
[----:B------:R-:W0:Y:S02]  /*0090*/  LDC R18, c[0x0][0x3c0] ;  /* 0x0000f000ff127b82 */ /* 0x000e240000000800 */
[----:B------:R-:W-:-:S05]  /*00a0*/  SHF.R.S32.HI R2, RZ, 0x1, R2 ;  /* 0x00000001ff027819 */ /* 0x000fca0000011402 */
[----:B--2---:R-:W-:-:S04]  /*00b0*/  IMAD R3, R2, UR5, RZ ;  /* 0x0000000502037c24 */ /* 0x004fc8000f8e02ff */
[----:B---3--:R-:W-:Y:S02]  /*00c0*/  IMAD R3, R3, R20, RZ ;  /* 0x0000001403037224 */ /* 0x008fe400078e02ff */
[----:B-1----:R-:W-:Y:S02]  /*00d0*/  IMAD R19, R19, UR4, R4 ;  /* 0x0000000413137c24 */ /* 0x002fe4000f8e0204 */
[----:B0-----:R-:W-:-:S05]  /*00e0*/  IMAD R0, R3, R18, RZ ;  /* 0x0000001203007224 */ /* 0x001fca00078e02ff */
[----:B------:R-:W-:-:S13]  /*00f0*/  ISETP.GE.AND P0, PT, R19, R0, PT ;  /* 0x000000001300720c */ /* 0x000fda0003f06270 */
[----:B------:R-:W-:Y:S05]  /*0100*/  @P0 EXIT ;  /* 0x000000000000094d */ /* 0x000fea0003800000 */
[----:B------:R-:W-:Y:S01]  /*0110*/  IABS R7, R18 ;  /* 0x0000001200077213 */ /* 0x000fe20000000000 */
[----:B------:R-:W0:Y:S01]  /*0120*/  LDCU.64 UR4, c[0x0][0x390] ;  /* 0x00007200ff0477ac */ /* 0x000e220008000a00 */
[----:B------:R-:W-:Y:S02]  /*0130*/  IABS R9, R19 ;  /* 0x0000001300097213 */ /* 0x000fe40000000000 */
[----:B------:R-:W1:Y:S01]  /*0140*/  I2F.RP R0, R7 ;  /* 0x0000000700007306 */ /* 0x000e620000209400 */
[----:B------:R-:W-:Y:S01]  /*0150*/  IABS R10, R20 ;  /* 0x00000014000a7213 */ /* 0x000fe20000000000 */
[----:B------:R-:W2:Y:S01]  /*0160*/  LDCU.64 UR16, c[0x0][0x358] ;  /* 0x00006b00ff1077ac */ /* 0x000ea20008000a00 */
[----:B------:R-:W-:-:S05]  /*0170*/  PRMT R34, RZ, 0x7610, R34 ;  /* 0x00007610ff227816 */ /* 0x000fca0000000022 */
[----:B-1----:R-:W1:Y:S01]  /*0180*/  MUFU.RCP R0, R0 ;  /* 0x0000000000007308 */ /* 0x002e620000001000 */
[----:B0-----:R-:W-:-:S04]  /*0190*/  UISETP.NE.U32.AND UP0, UPT, UR4, URZ, UPT ;  /* 0x000000ff0400728c */ /* 0x001fc8000bf05070 */
[----:B------:R-:W-:Y:S01]  /*01a0*/  UISETP.NE.AND.EX UP0, UPT, UR5, URZ, UPT, UP0 ;  /* 0x000000ff0500728c */ /* 0x000fe2000bf05300 */
[----:B-1----:R-:W-:-:S04]  /*01b0*/  VIADD R4, R0, 0xffffffe ;  /* 0x0ffffffe00047836 */ /* 0x002fc80000000000 */
[----:B------:R0:W1:Y:S02]  /*01c0*/  F2I.FTZ.U32.TRUNC.NTZ R5, R4 ;  /* 0x0000000400057305 */ /* 0x000064000021f000 */
[----:B0-----:R-:W-:Y:S02]  /*01d0*/  IMAD.MOV.U32 R4, RZ, RZ, RZ ;  /* 0x000000ffff047224 */ /* 0x001fe400078e00ff */
[----:B-1----:R-:W-:-:S04]  /*01e0*/  IMAD.MOV R8, RZ, RZ, -R5 ;  /* 0x000000ffff087224 */ /* 0x002fc800078e0a05 */
[----:B------:R-:W-:Y:S02]  /*01f0*/  IMAD R3, R8, R7, RZ ;  /* 0x0000000708037224 */ /* 0x000fe400078e02ff */
[----:B------:R-:W-:Y:S02]  /*0200*/  IMAD.MOV.U32 R8, RZ, RZ, R9 ;  /* 0x000000ffff087224 */ /* 0x000fe400078e0009 */
[----:B------:R-:W-:Y:S02]  /*0210*/  IMAD.MOV.U32 R9, RZ, RZ, R10 ;  /* 0x000000ffff097224 */ /* 0x000fe400078e000a */
[----:B------:R-:W-:Y:S02]  /*0220*/  IMAD.HI.U32 R5, R5, R3, R4 ;  /* 0x0000000305057227 */ /* 0x000fe400078e0004 */
[----:B------:R-:W0:Y:S04]  /*0230*/  I2F.RP R3, R9 ;  /* 0x0000000900037306 */ /* 0x000e280000209400 */
[----:B------:R-:W-:-:S04]  /*0240*/  IMAD.HI.U32 R21, R5, R8, RZ ;  /* 0x0000000805157227 */ /* 0x000fc800078e00ff */
[----:B------:R-:W-:-:S04]  /*0250*/  IMAD.MOV R0, RZ, RZ, -R21 ;  /* 0x000000ffff007224 */ /* 0x000fc800078e0a15 */
[C---:B------:R-:W-:Y:S01]  /*0260*/  IMAD R0, R7.reuse, R0, R8 ;  /* 0x0000000007007224 */ /* 0x040fe200078e0208 */
[----:B------:R-:W-:Y:S01]  /*0270*/  IABS R8, R2 ;  /* 0x0000000200087213 */ /* 0x000fe20000000000 */
[----:B0-----:R-:W0:Y:S03]  /*0280*/  MUFU.RCP R3, R3 ;  /* 0x0000000300037308 */ /* 0x001e260000001000 */
[----:B------:R-:W-:-:S13]  /*0290*/  ISETP.GT.U32.AND P1, PT, R7, R0, PT ;  /* 0x000000000700720c */ /* 0x000fda0003f24070 */
[----:B------:R-:W-:Y:S02]  /*02a0*/  @!P1 IMAD.IADD R0, R0, 0x1, -R7 ;  /* 0x0000000100009824 */ /* 0x000fe400078e0a07 */
[----:B0-----:R-:W-:Y:S02]  /*02b0*/  VIADD R4, R3, 0xffffffe ;  /* 0x0ffffffe03047836 */ /* 0x001fe40000000000 */
[----:B------:R-:W-:Y:S01]  /*02c0*/  @!P1 VIADD R21, R21, 0x1 ;  /* 0x0000000115159836 */ /* 0x000fe20000000000 */
[----:B------:R-:W-:Y:S01]  /*02d0*/  ISETP.GE.U32.AND P0, PT, R0, R7, PT ;  /* 0x000000070000720c */ /* 0x000fe20003f06070 */
[----:B------:R0:W1:Y:S01]  /*02e0*/  F2I.FTZ.U32.TRUNC.NTZ R5, R4 ;  /* 0x0000000400057305 */ /* 0x000062000021f000 */
[----:B------:R-:W-:Y:S02]  /*02f0*/  LOP3.LUT R0, R19, R18, RZ, 0x3c, !PT ;  /* 0x0000001213007212 */ /* 0x000fe400078e3cff */
[----:B------:R-:W-:Y:S02]  /*0300*/  ISETP.NE.AND P1, PT, R18, RZ, PT ;  /* 0x000000ff1200720c */ /* 0x000fe40003f25270 */
[----:B------:R-:W-:Y:S01]  /*0310*/  ISETP.GE.AND P2, PT, R0, RZ, PT ;  /* 0x000000ff0000720c */ /* 0x000fe20003f46270 */
[----:B0-----:R-:W-:-:S06]  /*0320*/  IMAD.MOV.U32 R4, RZ, RZ, RZ ;  /* 0x000000ffff047224 */ /* 0x001fcc00078e00ff */
[----:B------:R-:W-:Y:S02]  /*0330*/  @P0 VIADD R21, R21, 0x1 ;  /* 0x0000000115150836 */ /* 0x000fe40000000000 */
[----:B-1----:R-:W-:-:S04]  /*0340*/  IMAD.MOV R0, RZ, RZ, -R5 ;  /* 0x000000ffff007224 */ /* 0x002fc800078e0a05 */
[----:B------:R-:W-:Y:S01]  /*0350*/  @!P2 IMAD.MOV R21, RZ, RZ, -R21 ;  /* 0x000000ffff15a224 */ /* 0x000fe200078e0a15 */
[----:B------:R-:W-:Y:S01]  /*0360*/  @!P1 LOP3.LUT R21, RZ, R18, RZ, 0x33, !PT ;  /* 0x00000012ff159212 */ /* 0x000fe200078e33ff */
[----:B------:R-:W-:-:S03]  /*0370*/  IMAD R3, R0, R9, RZ ;  /* 0x0000000900037224 */ /* 0x000fc600078e02ff */
[----:B------:R-:W-:Y:S01]  /*0380*/  IABS R0, R21 ;  /* 0x0000001500007213 */ /* 0x000fe20000000000 */
[----:B------:R-:W-:Y:S02]  /*0390*/  IMAD.HI.U32 R4, R5, R3, R4 ;  /* 0x0000000305047227 */ /* 0x000fe400078e0004 */
[----:B------:R-:W0:Y:S04]  /*03a0*/  I2F.RP R3, R8 ;  /* 0x0000000800037306 */ /* 0x000e280000209400 */
[----:B------:R-:W-:-:S04]  /*03b0*/  IMAD.HI.U32 R4, R4, R0, RZ ;  /* 0x0000000004047227 */ /* 0x000fc800078e00ff */
[----:B------:R-:W-:-:S04]  /*03c0*/  IMAD.MOV R5, RZ, RZ, -R4 ;  /* 0x000000ffff057224 */ /* 0x000fc800078e0a04 */
[C---:B------:R-:W-:Y:S01]  /*03d0*/  IMAD R0, R9.reuse, R5, R0 ;  /* 0x0000000509007224 */ /* 0x040fe200078e0200 */
[----:B0-----:R-:W0:Y:S04]  /*03e0*/  MUFU.RCP R3, R3 ;  /* 0x0000000300037308 */ /* 0x001e280000001000 */
[----:B------:R-:W-:-:S13]  /*03f0*/  ISETP.GT.U32.AND P1, PT, R9, R0, PT ;  /* 0x000000000900720c */ /* 0x000fda0003f24070 */
[----:B------:R-:W-:Y:S02]  /*0400*/  @!P1 IMAD.IADD R0, R0, 0x1, -R9 ;  /* 0x0000000100009824 */ /* 0x000fe400078e0a09 */
[----:B0-----:R-:W-:Y:S02]  /*0410*/  VIADD R5, R3, 0xffffffe ;  /* 0x0ffffffe03057836 */ /* 0x001fe40000000000 */
[----:B------:R-:W-:Y:S01]  /*0420*/  @!P1 VIADD R4, R4, 0x1 ;  /* 0x0000000104049836 */ /* 0x000fe20000000000 */
[----:B------:R-:W-:Y:S02]  /*0430*/  ISETP.GE.U32.AND P0, PT, R0, R9, PT ;  /* 0x000000090000720c */ /* 0x000fe40003f06070 */
[----:B------:R-:W-:Y:S01]  /*0440*/  LOP3.LUT R0, R21, R20, RZ, 0x3c, !PT ;  /* 0x0000001415007212 */ /* 0x000fe200078e3cff */
[----:B------:R-:W0:Y:S01]  /*0450*/  F2I.FTZ.U32.TRUNC.NTZ R5, R5 ;  /* 0x0000000500057305 */ /* 0x000e22000021f000 */
[----:B------:R-:W-:Y:S02]  /*0460*/  ISETP.NE.AND P1, PT, R20, RZ, PT ;  /* 0x000000ff1400720c */ /* 0x000fe40003f25270 */
[----:B------:R-:W-:-:S07]  /*0470*/  ISETP.GE.AND P2, PT, R0, RZ, PT ;  /* 0x000000ff0000720c */ /* 0x000fce0003f46270 */
[----:B------:R-:W-:-:S04]  /*0480*/  @P0 VIADD R4, R4, 0x1 ;  /* 0x0000000104040836 */ /* 0x000fc80000000000 */
[----:B------:R-:W-:Y:S01]  /*0490*/  IMAD.MOV.U32 R7, RZ, RZ, R4 ;  /* 0x000000ffff077224 */ /* 0x000fe200078e0004 */
[----:B------:R-:W-:Y:S01]  /*04a0*/  IABS R4, R2 ;  /* 0x0000000200047213 */ /* 0x000fe20000000000 */
[----:B0-----:R-:W-:Y:S02]  /*04b0*/  IMAD.MOV R3, RZ, RZ, -R5 ;  /* 0x000000ffff037224 */ /* 0x001fe400078e0a05 */
[----:B------:R-:W-:Y:S01]  /*04c0*/  @!P2 IMAD.MOV R7, RZ, RZ, -R7 ;  /* 0x000000ffff07a224 */ /* 0x000fe200078e0a07 */
[----:B------:R-:W-:Y:S01]  /*04d0*/  @!P1 LOP3.LUT R7, RZ, R20, RZ, 0x33, !PT ;  /* 0x00000014ff079212 */ /* 0x000fe200078e33ff */
[----:B------:R-:W-:Y:S02]  /*04e0*/  IMAD.MOV R9, RZ, RZ, -R4 ;  /* 0x000000ffff097224 */ /* 0x000fe400078e0a04 */
[----:B------:R-:W-:Y:S01]  /*04f0*/  IMAD R3, R3, R8, RZ ;  /* 0x0000000803037224 */ /* 0x000fe200078e02ff */
[----:B------:R-:W-:Y:S01]  /*0500*/  IABS R0, R7 ;  /* 0x0000000700007213 */ /* 0x000fe20000000000 */
[----:B------:R-:W-:-:S04]  /*0510*/  IMAD.MOV.U32 R4, RZ, RZ, RZ ;  /* 0x000000ffff047224 */ /* 0x000fc800078e00ff */
[----:B------:R-:W-:-:S04]  /*0520*/  IMAD.HI.U32 R4, R5, R3, R4 ;  /* 0x0000000305047227 */ /* 0x000fc800078e0004 */
[----:B------:R-:W-:Y:S02]  /*0530*/  IMAD.MOV.U32 R3, RZ, RZ, R0 ;  /* 0x000000ffff037224 */ /* 0x000fe400078e0000 */
[----:B------:R-:W-:Y:S02]  /*0540*/  IMAD.MOV.U32 R5, RZ, RZ, R9 ;  /* 0x000000ffff057224 */ /* 0x000fe400078e0009 */
[----:B------:R-:W-:Y:S01]  /*0550*/  IMAD.HI.U32 R0, R4, R3, RZ ;  /* 0x0000000304007227 */ /* 0x000fe200078e00ff */
[----:B------:R-:W-:-:S03]  /*0560*/  PRMT R4, RZ, 0x7610, R4 ;  /* 0x00007610ff047816 */ /* 0x000fc60000000004 */
[----:B------:R-:W-:-:S05]  /*0570*/  IMAD R3, R0, R5, R3 ;  /* 0x0000000500037224 */ /* 0x000fca00078e0203 */
[----:B------:R-:W-:-:S13]  /*0580*/  ISETP.GT.U32.AND P1, PT, R8, R3, PT ;  /* 0x000000030800720c */ /* 0x000fda0003f24070 */
[----:B------:R-:W-:Y:S02]  /*0590*/  @!P1 IMAD.IADD R3, R3, 0x1, -R8 ;  /* 0x0000000103039824 */ /* 0x000fe400078e0a08 */
[----:B------:R-:W-:Y:S01]  /*05a0*/  @!P1 VIADD R0, R0, 0x1 ;  /* 0x0000000100009836 */ /* 0x000fe20000000000 */
[----:B------:R-:W-:Y:S02]  /*05b0*/  ISETP.NE.AND P1, PT, R2, RZ, PT ;  /* 0x000000ff0200720c */ /* 0x000fe40003f25270 */
[----:B------:R-:W-:Y:S02]  /*05c0*/  ISETP.GE.U32.AND P0, PT, R3, R8, PT ;  /* 0x000000080300720c */ /* 0x000fe40003f06070 */
[----:B------:R-:W-:-:S04]  /*05d0*/  LOP3.LUT R3, R7, R2, RZ, 0x3c, !PT ;  /* 0x0000000207037212 */ /* 0x000fc800078e3cff */
[----:B------:R-:W-:-:S07]  /*05e0*/  ISETP.GE.AND P2, PT, R3, RZ, PT ;  /* 0x000000ff0300720c */ /* 0x000fce0003f46270 */
[----:B------:R-:W-:-:S06]  /*05f0*/  @P0 VIADD R0, R0, 0x1 ;  /* 0x0000000100000836 */ /* 0x000fcc0000000000 */
[----:B------:R-:W-:Y:S01]  /*0600*/  @!P2 IMAD.MOV R0, RZ, RZ, -R0 ;  /* 0x000000ffff00a224 */ /* 0x000fe200078e0a00 */
[----:B------:R-:W-:-:S05]  /*0610*/  @!P1 LOP3.LUT R0, RZ, R2, RZ, 0x33, !PT ;  /* 0x00000002ff009212 */ /* 0x000fca00078e33ff */
[----:B------:R-:W-:-:S04]  /*0620*/  IMAD.MOV R3, RZ, RZ, -R0 ;  /* 0x000000ffff037224 */ /* 0x000fc800078e0a00 */
[----:B------:R-:W-:-:S04]  /*0630*/  IMAD R10, R2, R3, R7 ;  /* 0x00000003020a7224 */ /* 0x000fc800078e0207 */
[----:B------:R-:W-:-:S04]  /*0640*/  IMAD.SHL.U32 R2, R10, 0x2, RZ ;  /* 0x000000020a027824 */ /* 0x000fc800078e00ff */
[----:B------:R-:W-:Y:S01]  /*0650*/  VIADD R5, R2, 0x1 ;  /* 0x0000000102057836 */ /* 0x000fe20000000000 */
[----:B--2---:R-:W-:Y:S06]  /*0660*/  BRA.U !UP0, `(.L_x_0) ;  /* 0x0000000108147547 */ /* 0x004fec000b800000 */
[----:B------:R-:W0:Y:S01]  /*0670*/  LDC.64 R8, c[0x0][0x390] ;  /* 0x0000e400ff087b82 */ /* 0x000e220000000a00 */
[----:B------:R-:W-:Y:S01]  /*0680*/  ISETP.GE.AND P0, PT, R5, R6, PT ;  /* 0x000000060500720c */ /* 0x000fe20003f06270 */
[----:B0-----:R-:W-:-:S12]  /*0690*/  IMAD.WIDE R8, R2, 0x2, R8 ;  /* 0x0000000202087825 */ /* 0x001fd800078e0208 */
[----:B------:R0:W5:Y:S04]  /*06a0*/  @!P0 LDG.E.U16.CONSTANT R4, desc[UR16][R8.64+0x2] ;  /* 0x0000021008048981 */ /* 0x000168000c1e9500 */
[----:B------:R0:W5:Y:S02]  /*06b0*/  LDG.E.U16.CONSTANT R34, desc[UR16][R8.64] ;  /* 0x0000001008227981 */ /* 0x000164000c1e9500 */
.L_x_0:
[----:B------:R-:W1:Y:S01]  /*06c0*/  LDCU UR4, c[0x0][0x3a4] ;  /* 0x00007480ff0477ac */ /* 0x000e620008000800 */
[----:B------:R-:W-:Y:S02]  /*06d0*/  IMAD.MOV R3, RZ, RZ, -R21 ;  /* 0x000000ffff037224 */ /* 0x000fe400078e0a15 */
[----:B------:R-:W-:Y:S02]  /*06e0*/  IMAD.MOV R6, RZ, RZ, -R7 ;  /* 0x000000ffff067224 */ /* 0x000fe400078e0a07 */
[----:B------:R-:W-:Y:S02]  /*06f0*/  IMAD R18, R18, R3, R19 ;  /* 0x0000000312127224 */ /* 0x000fe400078e0213 */
[----:B------:R-:W-:Y:S01]  /*0700*/  IMAD R20, R20, R6, R21 ;  /* 0x0000000614147224 */ /* 0x000fe200078e0215 */
[----:B-1----:R-:W-:-:S09]  /*0710*/  UISETP.GE.AND UP0, UPT, UR4, 0x1, UPT ;  /* 0x000000010400788c */ /* 0x002fd2000bf06270 */
[----:B------:R-:W-:Y:S05]  /*0720*/  BRA.U !UP0, `(.L_x_1) ;  /* 0x0000003108b87547 */ /* 0x000fea000b800000 */
[----:B------:R-:W1:Y:S01]  /*0730*/  LDCU UR8, c[0x0][0x3b8] ;  /* 0x00007700ff0877ac */ /* 0x000e620008000800 */
[----:B------:R-:W1:Y:S02]  /*0740*/  LDCU UR5, c[0x0][0x3b4] ;  /* 0x00007680ff0577ac */ /* 0x000e640008000800 */
[----:B-1----:R-:W-:-:S04]  /*0750*/  UISETP.LT.AND UP0, UPT, UR8, UR5, UPT ;  /* 0x000000050800728c */ /* 0x002fc8000bf01270 */
[----:B------:R-:W-:-:S04]  /*0760*/  USEL UR4, UR8, UR5, UP0 ;  /* 0x0000000508047287 */ /* 0x000fc80008000000 */
[----:B------:R-:W-:-:S09]  /*0770*/  UISETP.GE.AND UP0, UPT, UR4, 0x1, UPT ;  /* 0x000000010400788c */ /* 0x000fd2000bf06270 */
[----:B------:R-:W-:Y:S05]  /*0780*/  BRA.U !UP0, `(.L_x_1) ;  /* 0x0000003108a07547 */ /* 0x000fea000b800000 */
[----:B------:R-:W1:Y:S01]  /*0790*/  LDCU UR6, c[0x0][0x3d0] ;  /* 0x00007a00ff0677ac */ /* 0x000e620008000800 */
[----:B0-----:R-:W-:Y:S01]  /*07a0*/  IMAD R8, R10, UR5, RZ ;  /* 0x000000050a087c24 */ /* 0x001fe2000f8e02ff */
[----:B------:R-:W0:Y:S01]  /*07b0*/  LDCU UR7, c[0x0][0x3d8] ;  /* 0x00007b00ff0777ac */ /* 0x000e220008000800 */
[----:B------:R-:W-:Y:S02]  /*07c0*/  UIMAD UR4, UR8, UR5, URZ ;  /* 0x00000005080472a4 */ /* 0x000fe4000f8e02ff */
[----:B------:R-:W-:Y:S02]  /*07d0*/  ULOP3.LUT UR18, UR8, 0x3, URZ, 0xc0, !UPT ;  /* 0x0000000308127892 */ /* 0x000fe4000f8ec0ff */
[----:B------:R-:W-:Y:S02]  /*07e0*/  USHF.L.U32 UR19, UR4, 0x1, URZ ;  /* 0x0000000104137899 */ /* 0x000fe400080006ff */
[----:B------:R-:W-:Y:S01]  /*07f0*/  IMAD R7, R2, UR4, RZ ;  /* 0x0000000402077c24 */ /* 0x000fe2000f8e02ff */
[----:B------:R-:W-:Y:S01]  /*0800*/  ULOP3.LUT UR8, UR8, 0x7ffffffc, URZ, 0xc0, !UPT ;  /* 0x7ffffffc08087892 */ /* 0x000fe2000f8ec0ff */
[----:B-1----:R-:W-:-:S02]  /*0810*/  VIADD R6, R18, UR6 ;  /* 0x0000000612067c36 */ /* 0x002fc40008000000 */
[----:B------:R-:W-:Y:S01]  /*0820*/  VIADD R11, R7, UR4 ;  /* 0x00000004070b7c36 */ /* 0x000fe20008000000 */
[----:B------:R-:W-:Y:S01]  /*0830*/  UMOV UR4, URZ ;  /* 0x000000ff00047c82 */ /* 0x000fe20008000000 */
[----:B0-----:R-:W-:Y:S02]  /*0840*/  IMAD R3, RZ, RZ, -UR7 ;  /* 0x80000007ff037e24 */ /* 0x001fe4000f8e02ff */
[----:B------:R-:W-:Y:S02]  /*0850*/  VIADD R12, R6, -UR7 ;  /* 0x80000007060c7c36 */ /* 0x000fe40008000000 */
[C-C-:B------:R-:W-:Y:S02]  /*0860*/  IMAD R9, R3.reuse, 0x2, R6.reuse ;  /* 0x0000000203097824 */ /* 0x140fe400078e0206 */
[----:B------:R-:W-:-:S07]  /*0870*/  IMAD R10, R3, 0x3, R6 ;  /* 0x00000003030a7824 */ /* 0x000fce00078e0206 */
.L_x_27:
[----:B------:R-:W0:Y:S01]  /*0880*/  LDC.64 R16, c[0x0][0x3a8] ;  /* 0x0000ea00ff107b82 */ /* 0x000e220000000a00 */
[----:B------:R-:W0:Y:S01]  /*0890*/  LDCU UR6, c[0x0][0x3a4] ;  /* 0x00007480ff0677ac */ /* 0x000e220008000800 */
[----:B------:R-:W1:Y:S01]  /*08a0*/  LDCU UR5, c[0x0][0x3b0] ;  /* 0x00007600ff0577ac */ /* 0x000e620008000800 */
[----:B------:R-:W1:Y:S01]  /*08b0*/  LDCU UR10, c[0x0][0x3b4] ;  /* 0x00007680ff0a77ac */ /* 0x000e620008000800 */
[----:B------:R-:W2:Y:S01]  /*08c0*/  LDCU.64 UR12, c[0x0][0x388] ;  /* 0x00007100ff0c77ac */ /* 0x000ea20008000a00 */
[----:B------:R-:W3:Y:S01]  /*08d0*/  LDCU UR9, c[0x0][0x3b8] ;  /* 0x00007700ff0977ac */ /* 0x000ee20008000800 */
[----:B------:R-:W4:Y:S01]  /*08e0*/  LDCU UR14, c[0x0][0x3a4] ;  /* 0x00007480ff0e77ac */ /* 0x000f220008000800 */
[----:B0-----:R-:W-:Y:S01]  /*08f0*/  IMAD.WIDE R14, R16, UR6, RZ ;  /* 0x00000006100e7c25 */ /* 0x001fe2000f8e02ff */
[----:B------:R-:W-:Y:S01]  /*0900*/  SHF.R.S32.HI R3, RZ, 0x1f, R17 ;  /* 0x0000001fff037819 */ /* 0x000fe20000011411 */
[----:B------:R-:W0:Y:S02]  /*0910*/  LDCU.64 UR6, c[0x0][0x388] ;  /* 0x00007100ff0677ac */ /* 0x000e240008000a00 */
[----:B------:R-:W-:Y:S01]  /*0920*/  IMAD R13, R15, R17, RZ ;  /* 0x000000110f0d7224 */ /* 0x000fe200078e02ff */
[----:B-1----:R-:W-:-:S03]  /*0930*/  UIMAD UR5, UR5, UR10, URZ ;  /* 0x0000000a050572a4 */ /* 0x002fc6000f8e02ff */
[C---:B------:R-:W-:Y:S01]  /*0940*/  IMAD R3, R14.reuse, R3, R13 ;  /* 0x000000030e037224 */ /* 0x040fe200078e020d */
[----:B------:R-:W-:Y:S01]  /*0950*/  SHF.R.S32.HI R13, RZ, 0x1f, R0 ;  /* 0x0000001fff0d7819 */ /* 0x000fe20000011400 */
[-C--:B------:R-:W-:Y:S01]  /*0960*/  IMAD.WIDE.U32 R14, R14, R17.reuse, RZ ;  /* 0x000000110e0e7225 */ /* 0x080fe200078e00ff */
[----:B--2---:R-:W-:Y:S02]  /*0970*/  UIADD3 UR10, UP0, UPT, UR19, UR12, URZ ;  /* 0x0000000c130a7290 */ /* 0x004fe4000ff1e0ff */
[----:B---3--:R-:W-:Y:S01]  /*0980*/  UIMAD UR5, UR5, UR9, URZ ;  /* 0x00000009050572a4 */ /* 0x008fe2000f8e02ff */
[----:B------:R-:W-:Y:S01]  /*0990*/  IMAD.IADD R15, R15, 0x1, R3 ;  /* 0x000000010f0f7824 */ /* 0x000fe200078e0203 */
[----:B------:R-:W-:Y:S01]  /*09a0*/  UIADD3.X UR11, UPT, UPT, URZ, UR13, URZ, UP0, !UPT ;  /* 0x0000000dff0b7290 */ /* 0x000fe200087fe4ff */
[----:B------:R-:W-:Y:S01]  /*09b0*/  IMAD R3, R16, R17, RZ ;  /* 0x0000001110037224 */ /* 0x000fe200078e02ff */
[----:B------:R-:W-:Y:S01]  /*09c0*/  UIMAD UR13, UR5, UR4, URZ ;  /* 0x00000004050d72a4 */ /* 0x000fe2000f8e02ff */
[----:B------:R-:W-:-:S02]  /*09d0*/  IMAD R15, R15, R0, RZ ;  /* 0x000000000f0f7224 */ /* 0x000fc400078e02ff */
[----:B------:R-:W-:Y:S01]  /*09e0*/  IMAD R3, R3, UR4, RZ ;  /* 0x0000000403037c24 */ /* 0x000fe2000f8e02ff */
[----:B------:R-:W-:Y:S01]  /*09f0*/  UIADD3 UR4, UPT, UPT, UR4, 0x1, URZ ;  /* 0x0000000104047890 */ /* 0x000fe2000fffe0ff */
[----:B------:R-:W-:Y:S01]  /*0a00*/  IMAD.WIDE.U32 R16, R14, R0, RZ ;  /* 0x000000000e107225 */ /* 0x000fe200078e00ff */
[----:B0-----:R-:W-:Y:S02]  /*0a10*/  UIMAD.WIDE UR6, UR13, 0x2, UR6 ;  /* 0x000000020d0678a5 */ /* 0x001fe4000f8e0206 */
[----:B------:R-:W-:Y:S01]  /*0a20*/  UIMAD.WIDE UR10, UR13, 0x2, UR10 ;  /* 0x000000020d0a78a5 */ /* 0x000fe2000f8e020a */
[----:B------:R-:W-:Y:S01]  /*0a30*/  IMAD R15, R13, R14, R15 ;  /* 0x0000000e0d0f7224 */ /* 0x000fe200078e020f */
[----:B------:R-:W-:Y:S01]  /*0a40*/  IADD3 R13, P0, PT, R3, R16, RZ ;  /* 0x00000010030d7210 */ /* 0x000fe20007f1e0ff */
[----:B----4-:R-:W-:Y:S02]  /*0a50*/  UISETP.NE.AND UP0, UPT, UR4, UR14, UPT ;  /* 0x0000000e0400728c */ /* 0x010fe4000bf05270 */
[----:B------:R-:W-:Y:S01]  /*0a60*/  IMAD.IADD R14, R17, 0x1, R15 ;  /* 0x00000001110e7824 */ /* 0x000fe200078e020f */
[----:B------:R-:W-:-:S04]  /*0a70*/  UMOV UR5, URZ ;  /* 0x000000ff00057c82 */ /* 0x000fc80008000000 */
[----:B------:R-:W-:-:S07]  /*0a80*/  LEA.HI.X.SX32 R14, R3, R14, 0x1, P0 ;  /* 0x0000000e030e7211 */ /* 0x000fce00000f0eff */
.L_x_26:
[----:B------:R-:W0:Y:S01]  /*0a90*/  LDC R3, c[0x0][0x3d4] ;  /* 0x0000f500ff037b82 */ /* 0x000e220000000800 */
[----:B------:R-:W1:Y:S01]  /*0aa0*/  LDCU UR12, c[0x0][0x3cc] ;  /* 0x00007980ff0c77ac */ /* 0x000e620008000800 */
[----:B------:R-:W-:Y:S01]  /*0ab0*/  BSSY.RECONVERGENT B0, `(.L_x_2) ;  /* 0x00002f0000007945 */ /* 0x000fe20003800200 */
[----:B------:R-:W-:Y:S01]  /*0ac0*/  UIADD3 UR9, UPT, UPT, -UR5, URZ, URZ ;  /* 0x000000ff05097290 */ /* 0x000fe2000fffe1ff */
[----:B-1----:R-:W-:-:S05]  /*0ad0*/  VIADD R24, R20, UR12 ;  /* 0x0000000c14187c36 */ /* 0x002fca0008000000 */
[----:B0-----:R-:W-:-:S05]  /*0ae0*/  IMAD R24, R3, UR9, R24 ;  /* 0x0000000903187c24 */ /* 0x001fca000f8e0218 */
[----:B------:R-:W-:-:S13]  /*0af0*/  ISETP.GE.AND P0, PT, R24, RZ, PT ;  /* 0x000000ff1800720c */ /* 0x000fda0003f06270 */
[----:B------:R-:W-:Y:S05]  /*0b00*/  @!P0 BRA `(.L_x_3) ;  /* 0x0000002c00a88947 */ /* 0x000fea0003800000 */
[----:B------:R-:W0:Y:S01]  /*0b10*/  LDC R23, c[0x0][0x3c4] ;  /* 0x0000f100ff177b82 */ /* 0x000e220000000800 */
[----:B------:R-:W-:Y:S02]  /*0b20*/  IABS R25, R24 ;  /* 0x0000001800197213 */ /* 0x000fe40000000000 */
[----:B------:R-:W-:Y:S02]  /*0b30*/  ISETP.GE.AND P2, PT, R24, RZ, PT ;  /* 0x000000ff1800720c */ /* 0x000fe40003f46270 */
[----:B0-----:R-:W-:-:S04]  /*0b40*/  IABS R22, R23 ;  /* 0x0000001700167213 */ /* 0x001fc80000000000 */
[----:B------:R-:W0:Y:S08]  /*0b50*/  I2F.RP R3, R22 ;  /* 0x0000001600037306 */ /* 0x000e300000209400 */
[----:B0-----:R-:W0:Y:S02]  /*0b60*/  MUFU.RCP R3, R3 ;  /* 0x0000000300037308 */ /* 0x001e240000001000 */
[----:B0-----:R-:W-:-:S06]  /*0b70*/  VIADD R16, R3, 0xffffffe ;  /* 0x0ffffffe03107836 */ /* 0x001fcc0000000000 */
[----:B------:R0:W1:Y:S02]  /*0b80*/  F2I.FTZ.U32.TRUNC.NTZ R17, R16 ;  /* 0x0000001000117305 */ /* 0x000064000021f000 */
[----:B0-----:R-:W-:Y:S02]  /*0b90*/  IMAD.MOV.U32 R16, RZ, RZ, RZ ;  /* 0x000000ffff107224 */ /* 0x001fe400078e00ff */
[----:B-1----:R-:W-:-:S04]  /*0ba0*/  IMAD.MOV R15, RZ, RZ, -R17 ;  /* 0x000000ffff0f7224 */ /* 0x002fc800078e0a11 */
[----:B------:R-:W-:-:S04]  /*0bb0*/  IMAD R15, R15, R22, RZ ;  /* 0x000000160f0f7224 */ /* 0x000fc800078e02ff */
[----:B------:R-:W-:-:S04]  /*0bc0*/  IMAD.HI.U32 R17, R17, R15, R16 ;  /* 0x0000000f11117227 */ /* 0x000fc800078e0010 */
[----:B------:R-:W-:-:S04]  /*0bd0*/  IMAD.MOV.U32 R15, RZ, RZ, R25 ;  /* 0x000000ffff0f7224 */ /* 0x000fc800078e0019 */
[----:B------:R-:W-:-:S04]  /*0be0*/  IMAD.HI.U32 R17, R17, R15, RZ ;  /* 0x0000000f11117227 */ /* 0x000fc800078e00ff */
[----:B------:R-:W-:-:S04]  /*0bf0*/  IMAD.MOV R3, RZ, RZ, -R17 ;  /* 0x000000ffff037224 */ /* 0x000fc800078e0a11 */
[----:B------:R-:W-:Y:S01]  /*0c00*/  IMAD R3, R22, R3, R15 ;  /* 0x0000000316037224 */ /* 0x000fe200078e020f */
[----:B------:R-:W-:-:S04]  /*0c10*/  LOP3.LUT R15, RZ, R23, RZ, 0x33, !PT ;  /* 0x00000017ff0f7212 */ /* 0x000fc800078e33ff */
[----:B------:R-:W-:-:S13]  /*0c20*/  ISETP.GT.U32.AND P0, PT, R22, R3, PT ;  /* 0x000000031600720c */ /* 0x000fda0003f04070 */
[----:B------:R-:W-:-:S04]  /*0c30*/  @!P0 IMAD.IADD R3, R3, 0x1, -R22 ;  /* 0x0000000103038824 */ /* 0x000fc800078e0a16 */
[----:B------:R-:W-:Y:S01]  /*0c40*/  IMAD.IADD R16, R3, 0x1, -R22 ;  /* 0x0000000103107824 */ /* 0x000fe200078e0a16 */
[----:B------:R-:W-:-:S04]  /*0c50*/  ISETP.GT.U32.AND P1, PT, R22, R3, PT ;  /* 0x000000031600720c */ /* 0x000fc80003f24070 */
[----:B------:R-:W-:Y:S02]  /*0c60*/  SEL R16, R16, R3, !P1 ;  /* 0x0000000310107207 */ /* 0x000fe40004800000 */
[----:B------:R-:W-:-:S03]  /*0c70*/  ISETP.NE.AND P1, PT, R23, RZ, PT ;  /* 0x000000ff1700720c */ /* 0x000fc60003f25270 */
[----:B------:R-:W-:-:S05]  /*0c80*/  @!P2 IMAD.MOV R16, RZ, RZ, -R16 ;  /* 0x000000ffff10a224 */ /* 0x000fca00078e0a10 */
[----:B------:R-:W-:-:S04]  /*0c90*/  SEL R16, R15, R16, !P1 ;  /* 0x000000100f107207 */ /* 0x000fc80004800000 */
[----:B------:R-:W-:-:S13]  /*0ca0*/  ISETP.NE.AND P2, PT, R16, RZ, PT ;  /* 0x000000ff1000720c */ /* 0x000fda0003f45270 */
[----:B------:R-:W-:Y:S05]  /*0cb0*/  @P2 BRA `(.L_x_3) ;  /* 0x0000002c003c2947 */ /* 0x000fea0003800000 */
[----:B------:R-:W-:Y:S01]  /*0cc0*/  ISETP.GE.U32.AND P2, PT, R3, R22, PT ;  /* 0x000000160300720c */ /* 0x000fe20003f46070 */
[----:B------:R-:W0:Y:S01]  /*0cd0*/  LDCU UR9, c[0x0][0x3a8] ;  /* 0x00007500ff0977ac */ /* 0x000e220008000800 */
[----:B------:R-:W-:Y:S01]  /*0ce0*/  LOP3.LUT R3, R24, R23, RZ, 0x3c, !PT ;  /* 0x0000001718037212 */ /* 0x000fe200078e3cff */
[----:B------:R-:W-:-:S03]  /*0cf0*/  @!P0 VIADD R17, R17, 0x1 ;  /* 0x0000000111118836 */ /* 0x000fc60000000000 */
[----:B------:R-:W-:-:S07]  /*0d00*/  ISETP.GE.AND P3, PT, R3, RZ, PT ;  /* 0x000000ff0300720c */ /* 0x000fce0003f66270 */
[----:B------:R-:W-:-:S06]  /*0d10*/  @P2 VIADD R17, R17, 0x1 ;  /* 0x0000000111112836 */ /* 0x000fcc0000000000 */
[----:B------:R-:W-:-:S05]  /*0d20*/  @!P3 IMAD.MOV R17, RZ, RZ, -R17 ;  /* 0x000000ffff11b224 */ /* 0x000fca00078e0a11 */
[----:B------:R-:W-:-:S04]  /*0d30*/  SEL R17, R15, R17, !P1 ;  /* 0x000000110f117207 */ /* 0x000fc80004800000 */
[----:B0-----:R-:W-:-:S13]  /*0d40*/  ISETP.GE.AND P0, PT, R17, UR9, PT ;  /* 0x0000000911007c0c */ /* 0x001fda000bf06270 */
[----:B------:R-:W-:Y:S05]  /*0d50*/  @P0 BRA `(.L_x_3) ;  /* 0x0000002c00140947 */ /* 0x000fea0003800000 */
[----:B------:R-:W0:Y:S01]  /*0d60*/  LDC R26, c[0x0][0x3b8] ;  /* 0x0000ee00ff1a7b82 */ /* 0x000e220000000800 */
[----:B------:R-:W-:-:S07]  /*0d70*/  IMAD.MOV.U32 R28, RZ, RZ, RZ ;  /* 0x000000ffff1c7224 */ /* 0x000fce00078e00ff */
[----:B------:R-:W1:Y:S01]  /*0d80*/  LDC R32, c[0x0][0x3ac] ;  /* 0x0000eb00ff207b82 */ /* 0x000e620000000800 */
[C---:B0-----:R-:W-:Y:S01]  /*0d90*/  ISETP.GE.U32.AND P0, PT, R26.reuse, 0x4, PT ;  /* 0x000000041a00780c */ /* 0x041fe20003f06070 */
[----:B------:R-:W-:Y:S02]  /*0da0*/  IMAD R16, R26, UR5, RZ ;  /* 0x000000051a107c24 */ /* 0x000fe4000f8e02ff */
[----:B-1----:R-:W-:-:S05]  /*0db0*/  IMAD R17, R17, R32, RZ ;  /* 0x0000002011117224 */ /* 0x002fca00078e02ff */
[----:B------:R-:W-:-:S04]  /*0dc0*/  IADD3 R15, P1, PT, R17, R13, RZ ;  /* 0x0000000d110f7210 */ /* 0x000fc80007f3e0ff */
[----:B------:R-:W-:Y:S01]  /*0dd0*/  LEA.HI.X.SX32 R17, R17, R14, 0x1, P1 ;  /* 0x0000000e11117211 */ /* 0x000fe200008f0eff */
[----:B------:R-:W-:Y:S08]  /*0de0*/  @!P0 BRA `(.L_x_4) ;  /* 0x0000001c00f08947 */ /* 0x000ff00003800000 */
[----:B------:R-:W-:Y:S01]  /*0df0*/  SHF.R.S32.HI R23, RZ, 0x1f, R11 ;  /* 0x0000001fff177819 */ /* 0x000fe2000001140b */
[----:B------:R-:W-:Y:S01]  /*0e00*/  IMAD.U32 R27, RZ, RZ, UR13 ;  /* 0x0000000dff1b7e24 */ /* 0x000fe2000f8e00ff */
[-C--:B------:R-:W-:Y:S01]  /*0e10*/  IADD3 R22, P1, PT, R11, R16.reuse, RZ ;  /* 0x000000100b167210 */ /* 0x080fe20007f3e0ff */
[----:B------:R-:W-:Y:S01]  /*0e20*/  IMAD.U32 R29, RZ, RZ, UR13 ;  /* 0x0000000dff1d7e24 */ /* 0x000fe2000f8e00ff */
[----:B------:R-:W-:Y:S01]  /*0e30*/  SHF.R.S32.HI R25, RZ, 0x1f, R7 ;  /* 0x0000001fff197819 */ /* 0x000fe20000011407 */
[----:B------:R-:W-:Y:S01]  /*0e40*/  BSSY.RECONVERGENT B1, `(.L_x_5) ;  /* 0x0000044000017945 */ /* 0x000fe20003800200 */
[----:B------:R-:W-:Y:S01]  /*0e50*/  IADD3 R24, P2, PT, R7, R16, RZ ;  /* 0x0000001007187210 */ /* 0x000fe20007f5e0ff */
[----:B------:R-:W-:Y:S01]  /*0e60*/  IMAD.X R23, RZ, RZ, R23, P1 ;  /* 0x000000ffff177224 */ /* 0x000fe200008e0617 */
[----:B------:R-:W-:Y:S02]  /*0e70*/  ISETP.GE.AND P0, PT, R6, RZ, PT ;  /* 0x000000ff0600720c */ /* 0x000fe40003f06270 */
[----:B------:R-:W-:Y:S01]  /*0e80*/  LEA R3, R8, UR5, 0x1 ;  /* 0x0000000508037c11 */ /* 0x000fe2000f8e08ff */
[----:B------:R-:W-:Y:S01]  /*0e90*/  IMAD.X R25, RZ, RZ, R25, P2 ;  /* 0x000000ffff197224 */ /* 0x000fe200010e0619 */
[C---:B------:R-:W-:Y:S01]  /*0ea0*/  SHF.L.U64.HI R23, R22.reuse, 0x1, R23 ;  /* 0x0000000116177819 */ /* 0x040fe20000010217 */
[----:B------:R-:W-:-:S02]  /*0eb0*/  IMAD.SHL.U32 R22, R22, 0x2, RZ ;  /* 0x0000000216167824 */ /* 0x000fc400078e00ff */
[----:B------:R-:W-:Y:S01]  /*0ec0*/  IMAD R3, R3, R26, RZ ;  /* 0x0000001a03037224 */ /* 0x000fe200078e02ff */
[C---:B------:R-:W-:Y:S01]  /*0ed0*/  SHF.L.U64.HI R25, R24.reuse, 0x1, R25 ;  /* 0x0000000118197819 */ /* 0x040fe20000010219 */
[----:B------:R-:W-:Y:S02]  /*0ee0*/  IMAD.SHL.U32 R24, R24, 0x2, RZ ;  /* 0x0000000218187824 */ /* 0x000fe400078e00ff */
[----:B------:R-:W-:-:S04]  /*0ef0*/  IMAD.WIDE R22, R27, 0x2, R22 ;  /* 0x000000021b167825 */ /* 0x000fc800078e0216 */
[----:B------:R-:W-:Y:S01]  /*0f00*/  IMAD.WIDE R24, R29, 0x2, R24 ;  /* 0x000000021d187825 */ /* 0x000fe200078e0218 */
[----:B------:R-:W-:Y:S06]  /*0f10*/  @!P0 BRA `(.L_x_6) ;  /* 0x0000000000d88947 */ /* 0x000fec0003800000 */
        /* <DEDUP_REMOVED lines=12> */
[----:B------:R-:W-:Y:S01]  /*0fe0*/  IMAD.MOV.U32 R31, RZ, RZ, R33 ;  /* 0x000000ffff1f7224 */ /* 0x000fe200078e0021 */
[----:B------:R-:W-:-:S03]  /*0ff0*/  LOP3.LUT R33, RZ, R29, RZ, 0x33, !PT ;  /* 0x0000001dff217212 */ /* 0x000fc600078e33ff */
[----:B------:R-:W-:-:S04]  /*1000*/  IMAD.HI.U32 R27, R27, R31, RZ ;  /* 0x0000001f1b1b7227 */ /* 0x000fc800078e00ff */
[----:B------:R-:W-:-:S04]  /*1010*/  IMAD.MOV R30, RZ, RZ, -R27 ;  /* 0x000000ffff1e7224 */ /* 0x000fc800078e0a1b */
[----:B------:R-:W-:-:S05]  /*1020*/  IMAD R31, R28, R30, R31 ;  /* 0x0000001e1c1f7224 */ /* 0x000fca00078e021f */
        /* <DEDUP_REMOVED lines=11> */
[----:B------:R-:W-:Y:S01]  /*10e0*/  @!P0 VIADD R27, R27, 0x1 ;  /* 0x000000011b1b8836 */ /* 0x000fe20000000000 */
[----:B------:R-:W-:-:S04]  /*10f0*/  LOP3.LUT R29, R6, R29, RZ, 0x3c, !PT ;  /* 0x0000001d061d7212 */ /* 0x000fc800078e3cff */
[----:B------:R-:W-:-:S07]  /*1100*/  ISETP.GE.AND P3, PT, R29, RZ, PT ;  /* 0x000000ff1d00720c */ /* 0x000fce0003f66270 */
[----:B------:R-:W-:-:S06]  /*1110*/  @P2 VIADD R27, R27, 0x1 ;  /* 0x000000011b1b2836 */ /* 0x000fcc0000000000 */
[----:B------:R-:W-:-:S05]  /*1120*/  @!P3 IMAD.MOV R27, RZ, RZ, -R27 ;  /* 0x000000ffff1bb224 */ /* 0x000fca00078e0a1b */
[----:B------:R-:W-:-:S04]  /*1130*/  SEL R30, R33, R27, !P1 ;  /* 0x0000001b211e7207 */ /* 0x000fc80004800000 */
[----:B------:R-:W-:-:S13]  /*1140*/  ISETP.GE.AND P0, PT, R30, R32, PT ;  /* 0x000000201e00720c */ /* 0x000fda0003f06270 */
[----:B------:R-:W-:Y:S05]  /*1150*/  @P0 BRA `(.L_x_6) ;  /* 0x0000000000480947 */ /* 0x000fea0003800000 */
[----:B------:R-:W0:Y:S01]  /*1160*/  LDCU UR9, c[0x0][0x3b0] ;  /* 0x00007600ff0977ac */ /* 0x000e220008000800 */
[C---:B------:R-:W-:Y:S01]  /*1170*/  IADD3 R29, P0, PT, R30.reuse, R15, RZ ;  /* 0x0000000f1e1d7210 */ /* 0x040fe20007f1e0ff */
[----:B------:R-:W-:Y:S01]  /*1180*/  IMAD.MOV.U32 R26, RZ, RZ, 0x2 ;  /* 0x00000002ff1a7424 */ /* 0x000fe200078e00ff */
[----:B------:R-:W1:Y:S02]  /*1190*/  LDCU.64 UR14, c[0x0][0x380] ;  /* 0x00007000ff0e77ac */ /* 0x000e640008000a00 */
[----:B------:R-:W-:Y:S01]  /*11a0*/  LEA.HI.X.SX32 R30, R30, R17, 0x1, P0 ;  /* 0x000000111e1e7211 */ /* 0x000fe200000f0eff */
[----:B------:R-:W-:Y:S02]  /*11b0*/  IMAD.MOV.U32 R36, RZ, RZ, 0x2 ;  /* 0x00000002ff247424 */ /* 0x000fe400078e00ff */
[----:B------:R-:W-:Y:S01]  /*11c0*/  IMAD.WIDE R26, R3, R26, UR10 ;  /* 0x0000000a031a7e25 */ /* 0x000fe2000f8e021a */
[----:B0-----:R-:W-:Y:S02]  /*11d0*/  ISETP.GE.AND P1, PT, R5, UR9, PT ;  /* 0x0000000905007c0c */ /* 0x001fe4000bf26270 */
[----:B-1----:R-:W-:-:S04]  /*11e0*/  LEA R28, P0, R29, UR14, 0x1 ;  /* 0x0000000e1d1c7c11 */ /* 0x002fc8000f8008ff */
[----:B------:R-:W-:Y:S01]  /*11f0*/  LEA.HI.X R29, R29, UR15, R30, 0x1, P0 ;  /* 0x0000000f1d1d7c11 */ /* 0x000fe200080f0c1e */
[----:B------:R-:W-:-:S06]  /*1200*/  IMAD.WIDE R30, R3, R36, UR6 ;  /* 0x00000006031e7e25 */ /* 0x000fcc000f8e0224 */
[----:B------:R-:W2:Y:S04]  /*1210*/  @!P1 LDG.E.U16.CONSTANT R27, desc[UR16][R26.64] ;  /* 0x000000101a1b9981 */ /* 0x000ea8000c1e9500 */
[----:B------:R-:W2:Y:S04]  /*1220*/  LDG.E.U16.CONSTANT R28, desc[UR16][R28.64] ;  /* 0x000000101c1c7981 */ /* 0x000ea8000c1e9500 */
[----:B------:R-:W3:Y:S01]  /*1230*/  LDG.E.U16.CONSTANT R31, desc[UR16][R30.64] ;  /* 0x000000101e1f7981 */ /* 0x000ee2000c1e9500 */
[C---:B--2--5:R-:W-:Y:S02]  /*1240*/  @!P1 HFMA2 R27, R28.reuse.H0_H0, R27.H0_H0, R4.H0_H0 ;  /* 0x2000001b1c1b9231 */ /* 0x064fe40000040804 */
[----:B---3--:R-:W-:-:S03]  /*1250*/  HFMA2 R31, R28.H0_H0, R31.H0_H0, R34.H0_H0 ;  /* 0x2000001f1c1f7231 */ /* 0x008fc60000040822 */
[----:B------:R-:W-:Y:S02]  /*1260*/  @!P1 PRMT R4, R27, 0x7610, R4 ;  /* 0x000076101b049816 */ /* 0x000fe40000000004 */
[----:B------:R-:W-:-:S07]  /*1270*/  PRMT R34, R31, 0x7610, R34 ;  /* 0x000076101f227816 */ /* 0x000fce0000000022 */
.L_x_6:
[----:B------:R-:W-:Y:S05]  /*1280*/  BSYNC.RECONVERGENT B1 ;  /* 0x0000000000017941 */ /* 0x000fea0003800200 */
.L_x_5:
[----:B------:R-:W-:Y:S01]  /*1290*/  ISETP.GE.AND P0, PT, R12, RZ, PT ;  /* 0x000000ff0c00720c */ /* 0x000fe20003f06270 */
[----:B------:R-:W-:-:S12]  /*12a0*/  BSSY.RECONVERGENT B1, `(.L_x_7) ;  /* 0x0000038000017945 */ /* 0x000fd80003800200 */
[----:B------:R-:W-:Y:S05]  /*12b0*/  @!P0 BRA `(.L_x_8) ;  /* 0x0000000000d88947 */ /* 0x000fea0003800000 */
[----:B------:R-:W0:Y:S01]  /*12c0*/  LDC R29, c[0x0][0x3c8] ;  /* 0x0000f200ff1d7b82 */ /* 0x000e220000000800 */
[----:B------:R-:W-:Y:S01]  /*12d0*/  IMAD.MOV.U32 R26, RZ, RZ, RZ ;  /* 0x000000ffff1a7224 */ /* 0x000fe200078e00ff */
[----:B------:R-:W-:Y:S02]  /*12e0*/  IABS R35, R12 ;  /* 0x0000000c00237213 */ /* 0x000fe40000000000 */
[----:B------:R-:W-:Y:S02]  /*12f0*/  ISETP.GE.AND P2, PT, R12, RZ, PT ;  /* 0x000000ff0c00720c */ /* 0x000fe40003f46270 */
[----:B0-----:R-:W-:-:S04]  /*1300*/  IABS R28, R29 ;  /* 0x0000001d001c7213 */ /* 0x001fc80000000000 */
[----:B------:R-:W0:Y:S08]  /*1310*/  I2F.RP R30, R28 ;  /* 0x0000001c001e7306 */ /* 0x000e300000209400 */
[----:B0-----:R-:W0:Y:S02]  /*1320*/  MUFU.RCP R30, R30 ;  /* 0x0000001e001e7308 */ /* 0x001e240000001000 */
[----:B0-----:R-:W-:-:S06]  /*1330*/  VIADD R31, R30, 0xffffffe ;  /* 0x0ffffffe1e1f7836 */ /* 0x001fcc0000000000 */
[----:B------:R0:W1:Y:S02]  /*1340*/  F2I.FTZ.U32.TRUNC.NTZ R27, R31 ;  /* 0x0000001f001b7305 */ /* 0x000064000021f000 */
[----:B0-----:R-:W-:Y:S01]  /*1350*/  LOP3.LUT R31, RZ, R29, RZ, 0x33, !PT ;  /* 0x0000001dff1f7212 */ /* 0x001fe200078e33ff */
[----:B-1----:R-:W-:-:S04]  /*1360*/  IMAD.MOV R33, RZ, RZ, -R27 ;  /* 0x000000ffff217224 */ /* 0x002fc800078e0a1b */
[----:B------:R-:W-:-:S04]  /*1370*/  IMAD R33, R33, R28, RZ ;  /* 0x0000001c21217224 */ /* 0x000fc800078e02ff */
[----:B------:R-:W-:-:S04]  /*1380*/  IMAD.HI.U32 R26, R27, R33, R26 ;  /* 0x000000211b1a7227 */ /* 0x000fc800078e001a */
[----:B------:R-:W-:-:S04]  /*1390*/  IMAD.MOV.U32 R27, RZ, RZ, R35 ;  /* 0x000000ffff1b7224 */ /* 0x000fc800078e0023 */
        /* <DEDUP_REMOVED lines=24> */
[----:B------:R-:W1:Y:S03]  /*1520*/  LDCU.128 UR20, c[0x0][0x380] ;  /* 0x00007000ff1477ac */ /* 0x000e660008000c00 */
[----:B------:R-:W-:Y:S02]  /*1530*/  LEA.HI.X.SX32 R27, R28, R17, 0x1, P1 ;  /* 0x000000111c1b7211 */ /* 0x000fe400008f0eff */
[----:B0-----:R-:W-:Y:S02]  /*1540*/  ISETP.GE.AND P0, PT, R5, UR9, PT ;  /* 0x0000000905007c0c */ /* 0x001fe4000bf06270 */
[----:B-1----:R-:W-:Y:S02]  /*1550*/  LEA R30, P2, R26, UR20, 0x1 ;  /* 0x000000141a1e7c11 */ /* 0x002fe4000f8408ff */
[----:B------:R-:W-:-:S02]  /*1560*/  IADD3 R28, P1, PT, R24, UR22, RZ ;  /* 0x00000016181c7c10 */ /* 0x000fc4000ff3e0ff */
[----:B------:R-:W-:Y:S02]  /*1570*/  LEA.HI.X R31, R26, UR21, R27, 0x1, P2 ;  /* 0x000000151a1f7c11 */ /* 0x000fe400090f0c1b */
[----:B------:R-:W-:-:S05]  /*1580*/  IADD3.X R29, PT, PT, R25, UR23, RZ, P1, !PT ;  /* 0x00000017191d7c10 */ /* 0x000fca0008ffe4ff */
[----:B------:R-:W-:Y:S01]  /*1590*/  @!P0 IADD3 R26, P2, PT, R22, UR22, RZ ;  /* 0x00000016161a8c10 */ /* 0x000fe2000ff5e0ff */
[----:B------:R-:W2:Y:S03]  /*15a0*/  LDG.E.U16.CONSTANT R30, desc[UR16][R30.64] ;  /* 0x000000101e1e7981 */ /* 0x000ea6000c1e9500 */
[----:B------:R-:W-:Y:S01]  /*15b0*/  @!P0 IADD3.X R27, PT, PT, R23, UR23, RZ, P2, !PT ;  /* 0x00000017171b8c10 */ /* 0x000fe200097fe4ff */
[----:B------:R-:W2:Y:S05]  /*15c0*/  LDG.E.U16.CONSTANT R29, desc[UR16][R28.64+0x2] ;  /* 0x000002101c1d7981 */ /* 0x000eaa000c1e9500 */
[----:B------:R-:W3:Y:S01]  /*15d0*/  @!P0 LDG.E.U16.CONSTANT R27, desc[UR16][R26.64+0x2] ;  /* 0x000002101a1b8981 */ /* 0x000ee2000c1e9500 */
[----:B--2--5:R-:W-:-:S02]  /*15e0*/  HFMA2 R29, R30.H0_H0, R29.H0_H0, R34.H0_H0 ;  /* 0x2000001d1e1d7231 */ /* 0x024fc40000040822 */
[----:B---3--:R-:W-:-:S03]  /*15f0*/  @!P0 HFMA2 R27, R30.H0_H0, R27.H0_H0, R4.H0_H0 ;  /* 0x2000001b1e1b8231 */ /* 0x008fc60000040804 */
[----:B------:R-:W-:Y:S02]  /*1600*/  PRMT R34, R29, 0x7610, R34 ;  /* 0x000076101d227816 */ /* 0x000fe40000000022 */
[----:B------:R-:W-:-:S07]  /*1610*/  @!P0 PRMT R4, R27, 0x7610, R4 ;  /* 0x000076101b048816 */ /* 0x000fce0000000004 */
.L_x_8:
[----:B------:R-:W-:Y:S05]  /*1620*/  BSYNC.RECONVERGENT B1 ;  /* 0x0000000000017941 */ /* 0x000fea0003800200 */
.L_x_7:
[----:B------:R-:W-:Y:S01]  /*1630*/  ISETP.GE.AND P0, PT, R9, RZ, PT ;  /* 0x000000ff0900720c */ /* 0x000fe20003f06270 */
[----:B------:R-:W-:-:S12]  /*1640*/  BSSY.RECONVERGENT B1, `(.L_x_9) ;  /* 0x0000037000017945 */ /* 0x000fd80003800200 */
[----:B------:R-:W-:Y:S05]  /*1650*/  @!P0 BRA `(.L_x_10) ;  /* 0x0000000000d48947 */ /* 0x000fea0003800000 */
[----:B------:R-:W0:Y:S01]  /*1660*/  LDC R28, c[0x0][0x3c8] ;  /* 0x0000f200ff1c7b82 */ /* 0x000e220000000800 */
[----:B------:R-:W-:Y:S02]  /*1670*/  IABS R30, R9 ;  /* 0x00000009001e7213 */ /* 0x000fe40000000000 */
[----:B------:R-:W-:Y:S02]  /*1680*/  ISETP.GE.AND P2, PT, R9, RZ, PT ;  /* 0x000000ff0900720c */ /* 0x000fe40003f46270 */
[----:B0-----:R-:W-:-:S04]  /*1690*/  IABS R29, R28 ;  /* 0x0000001c001d7213 */ /* 0x001fc80000000000 */
[----:B------:R-:W0:Y:S08]  /*16a0*/  I2F.RP R31, R29 ;  /* 0x0000001d001f7306 */ /* 0x000e300000209400 */
[----:B0-----:R-:W0:Y:S02]  /*16b0*/  MUFU.RCP R31, R31 ;  /* 0x0000001f001f7308 */ /* 0x001e240000001000 */
[----:B0-----:R-:W-:Y:S01]  /*16c0*/  VIADD R33, R31, 0xffffffe ;  /* 0x0ffffffe1f217836 */ /* 0x001fe20000000000 */
[----:B------:R-:W-:-:S05]  /*16d0*/  LOP3.LUT R31, RZ, R28, RZ, 0x33, !PT ;  /* 0x0000001cff1f7212 */ /* 0x000fca00078e33ff */
[----:B------:R-:W0:Y:S02]  /*16e0*/  F2I.FTZ.U32.TRUNC.NTZ R27, R33 ;  /* 0x00000021001b7305 */ /* 0x000e24000021f000 */
[----:B0-----:R-:W-:-:S04]  /*16f0*/  IMAD.MOV R26, RZ, RZ, -R27 ;  /* 0x000000ffff1a7224 */ /* 0x001fc800078e0a1b */
[----:B------:R-:W-:Y:S02]  /*1700*/  IMAD R35, R26, R29, RZ ;  /* 0x0000001d1a237224 */ /* 0x000fe400078e02ff */
[----:B------:R-:W-:-:S04]  /*1710*/  IMAD.MOV.U32 R26, RZ, RZ, RZ ;  /* 0x000000ffff1a7224 */ /* 0x000fc800078e00ff */
[----:B------:R-:W-:-:S06]  /*1720*/  IMAD.HI.U32 R35, R27, R35, R26 ;  /* 0x000000231b237227 */ /* 0x000fcc00078e001a */
        /* <DEDUP_REMOVED lines=40> */
.L_x_10:
[----:B------:R-:W-:Y:S05]  /*19b0*/  BSYNC.RECONVERGENT B1 ;  /* 0x0000000000017941 */ /* 0x000fea0003800200 */
.L_x_9:
        /* <DEDUP_REMOVED lines=57> */
.L_x_12:
[----:B------:R-:W-:Y:S05]  /*1d50*/  BSYNC.RECONVERGENT B1 ;  /* 0x0000000000017941 */ /* 0x000fea0003800200 */
.L_x_11:
[----:B------:R-:W0:Y:S01]  /*1d60*/  LDCU.64 UR14, c[0x0][0x388] ;  /* 0x00007100ff0e77ac */ /* 0x000e220008000a00 */
[----:B------:R-:W-:Y:S01]  /*1d70*/  IMAD.U32 R28, RZ, RZ, UR8 ;  /* 0x00000008ff1c7e24 */ /* 0x000fe2000f8e00ff */
[----:B------:R-:W1:Y:S01]  /*1d80*/  LDCU UR12, c[0x0][0x3d8] ;  /* 0x00007b00ff0c77ac */ /* 0x000e620008000800 */
[----:B0-----:R-:W-:Y:S02]  /*1d90*/  UIADD3 UR9, UP1, UPT, UR14, 0x8, URZ ;  /* 0x000000080e097890 */ /* 0x001fe4000ff3e0ff */
[----:B------:R-:W-:Y:S01]  /*1da0*/  UIADD3 UR14, UPT, UPT, -UR8, 0x4, URZ ;  /* 0x00000004080e7890 */ /* 0x000fe2000fffe1ff */
[----:B-1----:R-:W-:Y:S01]  /*1db0*/  IMAD R27, RZ, RZ, -UR12 ;  /* 0x8000000cff1b7e24 */ /* 0x002fe2000f8e02ff */
[----:B------:R-:W-:Y:S02]  /*1dc0*/  UIADD3.X UR12, UPT, UPT, URZ, UR15, URZ, UP1, !UPT ;  /* 0x0000000fff0c7290 */ /* 0x000fe40008ffe4ff */
[----:B------:R-:W-:Y:S01]  /*1dd0*/  UISETP.NE.AND UP1, UPT, UR14, URZ, UPT ;  /* 0x000000ff0e00728c */ /* 0x000fe2000bf25270 */
[----:B------:R-:W-:-:S02]  /*1de0*/  IMAD R29, R27, 0x4, R12 ;  /* 0x000000041b1d7824 */ /* 0x000fc400078e020c */
[C---:B------:R-:W-:Y:S02]  /*1df0*/  IMAD R30, R27.reuse, 0x4, R9 ;  /* 0x000000041b1e7824 */ /* 0x040fe400078e0209 */
[C---:B------:R-:W-:Y:S02]  /*1e00*/  IMAD R31, R27.reuse, 0x4, R10 ;  /* 0x000000041b1f7824 */ /* 0x040fe400078e020a */
[----:B------:R-:W-:Y:S02]  /*1e10*/  IMAD R32, R27, 0x4, R6 ;  /* 0x000000041b207824 */ /* 0x000fe400078e0206 */
[----:B------:R-:W-:Y:S05]  /*1e20*/  BRA.U !UP1, `(.L_x_4) ;  /* 0x0000000d09e07547 */ /* 0x000fea000b800000 */
[----:B------:R-:W-:Y:S02]  /*1e30*/  VIADD R28, R3, 0x4 ;  /* 0x00000004031c7836 */ /* 0x000fe40000000000 */
[----:B------:R-:W-:Y:S02]  /*1e40*/  IMAD.U32 R33, RZ, RZ, UR14 ;  /* 0x0000000eff217e24 */ /* 0x000fe4000f8e00ff */
[----:B------:R-:W-:Y:S02]  /*1e50*/  IMAD.U32 R35, RZ, RZ, UR9 ;  /* 0x00000009ff237e24 */ /* 0x000fe4000f8e00ff */
[----:B------:R-:W-:-:S07]  /*1e60*/  IMAD.U32 R3, RZ, RZ, UR12 ;  /* 0x0000000cff037e24 */ /* 0x000fce000f8e00ff */
.L_x_21:
[----:B------:R-:W-:Y:S01]  /*1e70*/  ISETP.GE.AND P0, PT, R32, RZ, PT ;  /* 0x000000ff2000720c */ /* 0x000fe20003f06270 */
[----:B------:R-:W-:-:S12]  /*1e80*/  BSSY.RECONVERGENT B1, `(.L_x_13) ;  /* 0x0000037000017945 */ /* 0x000fd80003800200 */
[----:B------:R-:W-:Y:S05]  /*1e90*/  @!P0 BRA `(.L_x_14) ;  /* 0x0000000000d48947 */ /* 0x000fea0003800000 */
[----:B------:R-:W0:Y:S01]  /*1ea0*/  LDC R37, c[0x0][0x3c8] ;  /* 0x0000f200ff257b82 */ /* 0x000e220000000800 */
[----:B------:R-:W-:Y:S01]  /*1eb0*/  IMAD.MOV.U32 R26, RZ, RZ, RZ ;  /* 0x000000ffff1a7224 */ /* 0x000fe200078e00ff */
        /* <DEDUP_REMOVED lines=8> */
[----:B------:R-:W-:-:S04]  /*1f40*/  IMAD R39, R39, R36, RZ ;  /* 0x0000002427277224 */ /* 0x000fc800078e02ff */
[----:B------:R-:W-:Y:S01]  /*1f50*/  IMAD.HI.U32 R26, R27, R39, R26 ;  /* 0x000000271b1a7227 */ /* 0x000fe200078e001a */
[----:B------:R-:W-:-:S05]  /*1f60*/  IABS R39, R32 ;  /* 0x0000002000277213 */ /* 0x000fca0000000000 */
        /* <DEDUP_REMOVED lines=23> */
[----:B------:R-:W0:Y:S01]  /*20e0*/  LDCU.64 UR14, c[0x0][0x380] ;  /* 0x00007000ff0e77ac */ /* 0x000e220008000a00 */
[C---:B------:R-:W-:Y:S01]  /*20f0*/  IADD3 R27, P0, PT, R36.reuse, R15, RZ ;  /* 0x0000000f241b7210 */ /* 0x040fe20007f1e0ff */
[----:B------:R-:W1:Y:S03]  /*2100*/  LDCU UR9, c[0x0][0x3b0] ;  /* 0x00007600ff0977ac */ /* 0x000e660008000800 */
[----:B------:R-:W-:Y:S01]  /*2110*/  LEA.HI.X.SX32 R36, R36, R17, 0x1, P0 ;  /* 0x0000001124247211 */ /* 0x000fe200000f0eff */
[----:B------:R-:W-:Y:S01]  /*2120*/  IMAD.MOV.U32 R39, RZ, RZ, 0x2 ;  /* 0x00000002ff277424 */ /* 0x000fe200078e00ff */
[----:B0-----:R-:W-:-:S04]  /*2130*/  LEA R26, P0, R27, UR14, 0x1 ;  /* 0x0000000e1b1a7c11 */ /* 0x001fc8000f8008ff */
[----:B------:R-:W-:Y:S02]  /*2140*/  LEA.HI.X R27, R27, UR15, R36, 0x1, P0 ;  /* 0x0000000f1b1b7c11 */ /* 0x000fe400080f0c24 */
[----:B-1----:R-:W-:Y:S01]  /*2150*/  ISETP.GE.AND P0, PT, R5, UR9, PT ;  /* 0x0000000905007c0c */ /* 0x002fe2000bf06270 */
[----:B------:R-:W-:Y:S02]  /*2160*/  IMAD.WIDE R38, R28, R39, UR10 ;  /* 0x0000000a1c267e25 */ /* 0x000fe4000f8e0227 */
[----:B------:R-:W2:Y:S02]  /*2170*/  LDG.E.U16.CONSTANT R26, desc[UR16][R26.64] ;  /* 0x000000101a1a7981 */ /* 0x000ea4000c1e9500 */
[----:B------:R-:W-:-:S04]  /*2180*/  IMAD.MOV.U32 R37, RZ, RZ, 0x2 ;  /* 0x00000002ff257424 */ /* 0x000fc800078e00ff */
[----:B------:R-:W-:-:S04]  /*2190*/  IMAD.WIDE R36, R28, R37, UR6 ;  /* 0x000000061c247e25 */ /* 0x000fc8000f8e0225 */
[----:B------:R-:W2:Y:S04]  /*21a0*/  @!P0 LDG.E.U16.CONSTANT R39, desc[UR16][R38.64] ;  /* 0x0000001026278981 */ /* 0x000ea8000c1e9500 */
[----:B------:R-:W3:Y:S01]  /*21b0*/  LDG.E.U16.CONSTANT R37, desc[UR16][R36.64] ;  /* 0x0000001024257981 */ /* 0x000ee2000c1e9500 */
[C---:B--2--5:R-:W-:Y:S02]  /*21c0*/  @!P0 HFMA2 R39, R26.reuse.H0_H0, R39.H0_H0, R4.H0_H0 ;  /* 0x200000271a278231 */ /* 0x064fe40000040804 */
[----:B---3--:R-:W-:-:S03]  /*21d0*/  HFMA2 R34, R26.H0_H0, R37.H0_H0, R34.H0_H0 ;  /* 0x200000251a227231 */ /* 0x008fc60000040822 */
[----:B------:R-:W-:-:S07]  /*21e0*/  @!P0 PRMT R4, R39, 0x7610, R4 ;  /* 0x0000761027048816 */ /* 0x000fce0000000004 */
.L_x_14:
[----:B------:R-:W-:Y:S05]  /*21f0*/  BSYNC.RECONVERGENT B1 ;  /* 0x0000000000017941 */ /* 0x000fea0003800200 */
.L_x_13:
        /* <DEDUP_REMOVED lines=23> */
[----:B------:R-:W-:Y:S02]  /*2370*/  ISETP.NE.AND P1, PT, R36, RZ, PT ;  /* 0x000000ff2400720c */ /* 0x000fe40003f25270 */
[----:B------:R-:W-:Y:S01]  /*2380*/  LOP3.LUT R39, RZ, R36, RZ, 0x33, !PT ;  /* 0x00000024ff277212 */ /* 0x000fe200078e33ff */
        /* <DEDUP_REMOVED lines=14> */
[----:B------:R-:W0:Y:S01]  /*2470*/  LDCU UR9, c[0x0][0x3b0] ;  /* 0x00007600ff0977ac */ /* 0x000e220008000800 */
[C---:B------:R-:W-:Y:S01]  /*2480*/  IADD3 R26, P0, PT, R36.reuse, R15, RZ ;  /* 0x0000000f241a7210 */ /* 0x040fe20007f1e0ff */
[----:B------:R-:W1:Y:S03]  /*2490*/  LDCU.64 UR14, c[0x0][0x380] ;  /* 0x00007000ff0e77ac */ /* 0x000e660008000a00 */
[----:B------:R-:W-:Y:S02]  /*24a0*/  LEA.HI.X.SX32 R27, R36, R17, 0x1, P0 ;  /* 0x00000011241b7211 */ /* 0x000fe400000f0eff */
[----:B0-----:R-:W-:Y:S02]  /*24b0*/  ISETP.GE.AND P1, PT, R5, UR9, PT ;  /* 0x0000000905007c0c */ /* 0x001fe4000bf26270 */
[----:B-1----:R-:W-:-:S04]  /*24c0*/  LEA R36, P0, R26, UR14, 0x1 ;  /* 0x0000000e1a247c11 */ /* 0x002fc8000f8008ff */
[----:B------:R-:W-:Y:S02]  /*24d0*/  LEA.HI.X R37, R26, UR15, R27, 0x1, P0 ;  /* 0x0000000f1a257c11 */ /* 0x000fe400080f0c1b */
[----:B------:R-:W-:-:S03]  /*24e0*/  IADD3 R26, P0, PT, R24, R35, RZ ;  /* 0x00000023181a7210 */ /* 0x000fc60007f1e0ff */
[----:B------:R-:W2:Y:S02]  /*24f0*/  LDG.E.U16.CONSTANT R36, desc[UR16][R36.64] ;  /* 0x0000001024247981 */ /* 0x000ea4000c1e9500 */
[----:B------:R-:W-:Y:S01]  /*2500*/  IMAD.X R27, R25, 0x1, R3, P0 ;  /* 0x00000001191b7824 */ /* 0x000fe200000e0603 */
[----:B------:R-:W-:-:S05]  /*2510*/  @!P1 IADD3 R38, P0, PT, R22, R35, RZ ;  /* 0x0000002316269210 */ /* 0x000fca0007f1e0ff */
[----:B------:R-:W-:Y:S01]  /*2520*/  @!P1 IMAD.X R39, R23, 0x1, R3, P0 ;  /* 0x0000000117279824 */ /* 0x000fe200000e0603 */
[----:B------:R-:W2:Y:S05]  /*2530*/  LDG.E.U16.CONSTANT R27, desc[UR16][R26.64+0x2] ;  /* 0x000002101a1b7981 */ /* 0x000eaa000c1e9500 */
[----:B------:R-:W3:Y:S01]  /*2540*/  @!P1 LDG.E.U16.CONSTANT R39, desc[UR16][R38.64+0x2] ;  /* 0x0000021026279981 */ /* 0x000ee2000c1e9500 */
[C---:B--2--5:R-:W-:Y:S02]  /*2550*/  HFMA2 R27, R36.reuse.H0_H0, R27.H0_H0, R34.H0_H0 ;  /* 0x2000001b241b7231 */ /* 0x064fe40000040822 */
[----:B---3--:R-:W-:-:S03]  /*2560*/  @!P1 HFMA2 R39, R36.H0_H0, R39.H0_H0, R4.H0_H0 ;  /* 0x2000002724279231 */ /* 0x008fc60000040804 */
[----:B------:R-:W-:Y:S02]  /*2570*/  PRMT R34, R27, 0x7610, R34 ;  /* 0x000076101b227816 */ /* 0x000fe40000000022 */
[----:B------:R-:W-:-:S07]  /*2580*/  @!P1 PRMT R4, R39, 0x7610, R4 ;  /* 0x0000761027049816 */ /* 0x000fce0000000004 */
.L_x_16:
[----:B------:R-:W-:Y:S05]  /*2590*/  BSYNC.RECONVERGENT B1 ;  /* 0x0000000000017941 */ /* 0x000fea0003800200 */
.L_x_15:
        /* <DEDUP_REMOVED lines=42> */
[----:B------:R-:W-:Y:S02]  /*2840*/  LEA.HI.X.SX32 R27, R36, R17, 0x1, P0 ;  /* 0x00000011241b7211 */ /* 0x000fe400000f0eff */
[----:B0-----:R-:W-:-:S04]  /*2850*/  LEA R36, P0, R26, UR14, 0x1 ;  /* 0x0000000e1a247c11 */ /* 0x001fc8000f8008ff */
[----:B------:R-:W-:Y:S02]  /*2860*/  LEA.HI.X R37, R26, UR15, R27, 0x1, P0 ;  /* 0x0000000f1a257c11 */ /* 0x000fe400080f0c1b */
[----:B------:R-:W-:-:S03]  /*2870*/  IADD3 R26, P0, PT, R24, R35, RZ ;  /* 0x00000023181a7210 */ /* 0x000fc60007f1e0ff */
[----:B------:R-:W2:Y:S02]  /*2880*/  LDG.E.U16.CONSTANT R36, desc[UR16][R36.64] ;  /* 0x0000001024247981 */ /* 0x000ea4000c1e9500 */
[----:B------:R-:W-:Y:S01]  /*2890*/  IMAD.X R27, R25, 0x1, R3, P0 ;  /* 0x00000001191b7824 */ /* 0x000fe200000e0603 */
[----:B-1----:R-:W-:-:S05]  /*28a0*/  ISETP.GE.AND P0, PT, R5, UR9, PT ;  /* 0x0000000905007c0c */ /* 0x002fca000bf06270 */
[----:B------:R-:W2:Y:S08]  /*28b0*/  LDG.E.U16.CONSTANT R27, desc[UR16][R26.64+0x4] ;  /* 0x000004101a1b7981 */ /* 0x000eb0000c1e9500 */
[----:B------:R-:W-:-:S05]  /*28c0*/  @!P0 IADD3 R38, P1, PT, R22, R35, RZ ;  /* 0x0000002316268210 */ /* 0x000fca0007f3e0ff */
[----:B------:R-:W-:-:S06]  /*28d0*/  @!P0 IMAD.X R39, R23, 0x1, R3, P1 ;  /* 0x0000000117278824 */ /* 0x000fcc00008e0603 */
[----:B------:R-:W3:Y:S01]  /*28e0*/  @!P0 LDG.E.U16.CONSTANT R39, desc[UR16][R38.64+0x4] ;  /* 0x0000041026278981 */ /* 0x000ee2000c1e9500 */
[----:B--2--5:R-:W-:-:S05]  /*28f0*/  HFMA2 R27, R36.H0_H0, R27.H0_H0, R34.H0_H0 ;  /* 0x2000001b241b7231 */ /* 0x024fca0000040822 */
[----:B------:R-:W-:Y:S01]  /*2900*/  PRMT R34, R27, 0x7610, R34 ;  /* 0x000076101b227816 */ /* 0x000fe20000000022 */
[----:B---3--:R-:W-:-:S05]  /*2910*/  @!P0 HFMA2 R39, R36.H0_H0, R39.H0_H0, R4.H0_H0 ;  /* 0x2000002724278231 */ /* 0x008fca0000040804 */
[----:B------:R-:W-:-:S07]  /*2920*/  @!P0 PRMT R4, R39, 0x7610, R4 ;  /* 0x0000761027048816 */ /* 0x000fce0000000004 */
.L_x_18:
[----:B------:R-:W-:Y:S05]  /*2930*/  BSYNC.RECONVERGENT B1 ;  /* 0x0000000000017941 */ /* 0x000fea0003800200 */
.L_x_17:
        /* <DEDUP_REMOVED lines=57> */
.L_x_20:
[----:B------:R-:W-:Y:S05]  /*2cd0*/  BSYNC.RECONVERGENT B1 ;  /* 0x0000000000017941 */ /* 0x000fea0003800200 */
.L_x_19:
[----:B------:R-:W0:Y:S01]  /*2ce0*/  LDCU UR9, c[0x0][0x3d8] ;  /* 0x00007b00ff0977ac */ /* 0x000e220008000800 */
[----:B------:R-:W-:Y:S01]  /*2cf0*/  VIADD R33, R33, 0x4 ;  /* 0x0000000421217836 */ /* 0x000fe20000000000 */
[----:B------:R-:W-:Y:S01]  /*2d00*/  IADD3 R35, P1, PT, R35, 0x8, RZ ;  /* 0x0000000823237810 */ /* 0x000fe20007f3e0ff */
[----:B------:R-:W-:-:S03]  /*2d10*/  VIADD R28, R28, 0x4 ;  /* 0x000000041c1c7836 */ /* 0x000fc60000000000 */
[----:B------:R-:W-:Y:S01]  /*2d20*/  ISETP.NE.AND P0, PT, R33, RZ, PT ;  /* 0x000000ff2100720c */ /* 0x000fe20003f05270 */
[----:B------:R-:W-:Y:S02]  /*2d30*/  IMAD.X R3, RZ, RZ, R3, P1 ;  /* 0x000000ffff037224 */ /* 0x000fe400008e0603 */
[----:B0-----:R-:W-:-:S04]  /*2d40*/  IMAD R26, RZ, RZ, -UR9 ;  /* 0x80000009ff1a7e24 */ /* 0x001fc8000f8e02ff */
[C---:B------:R-:W-:Y:S02]  /*2d50*/  IMAD R29, R26.reuse, 0x4, R29 ;  /* 0x000000041a1d7824 */ /* 0x040fe400078e021d */
[C---:B------:R-:W-:Y:S02]  /*2d60*/  IMAD R30, R26.reuse, 0x4, R30 ;  /* 0x000000041a1e7824 */ /* 0x040fe400078e021e */
[C---:B------:R-:W-:Y:S02]  /*2d70*/  IMAD R31, R26.reuse, 0x4, R31 ;  /* 0x000000041a1f7824 */ /* 0x040fe400078e021f */
[----:B------:R-:W-:Y:S01]  /*2d80*/  IMAD R32, R26, 0x4, R32 ;  /* 0x000000041a207824 */ /* 0x000fe200078e0220 */
[----:B------:R-:W-:Y:S06]  /*2d90*/  @P0 BRA `(.L_x_21) ;  /* 0xfffffff000340947 */ /* 0x000fec000383ffff */
[----:B------:R-:W-:-:S07]  /*2da0*/  IMAD.U32 R28, RZ, RZ, UR8 ;  /* 0x00000008ff1c7e24 */ /* 0x000fce000f8e00ff */
.L_x_4:
[----:B------:R-:W-:-:S09]  /*2db0*/  UISETP.NE.AND UP1, UPT, UR18, URZ, UPT ;  /* 0x000000ff1200728c */ /* 0x000fd2000bf25270 */
[----:B------:R-:W-:Y:S05]  /*2dc0*/  BRA.U !UP1, `(.L_x_3) ;  /* 0x0000000909f87547 */ /* 0x000fea000b800000 */
[----:B------:R-:W0:Y:S01]  /*2dd0*/  LDC R3, c[0x0][0x3d8] ;  /* 0x0000f600ff037b82 */ /* 0x000e220000000800 */
[----:B------:R-:W-:Y:S01]  /*2de0*/  IMAD.MOV R22, RZ, RZ, -R28 ;  /* 0x000000ffff167224 */ /* 0x000fe200078e0a1c */
[----:B------:R-:W-:Y:S03]  /*2df0*/  BSSY.RECONVERGENT B1, `(.L_x_22) ;  /* 0x000003c000017945 */ /* 0x000fe60003800200 */
[----:B0-----:R-:W-:-:S05]  /*2e00*/  IMAD R25, R3, R22, R6 ;  /* 0x0000001603197224 */ /* 0x001fca00078e0206 */
[----:B------:R-:W-:-:S13]  /*2e10*/  ISETP.GE.AND P0, PT, R25, RZ, PT ;  /* 0x000000ff1900720c */ /* 0x000fda0003f06270 */
        /* <DEDUP_REMOVED lines=39> */
[----:B------:R-:W-:Y:S01]  /*3090*/  IADD3 R22, PT, PT, R7, R28, R16 ;  /* 0x0000001c07167210 */ /* 0x000fe20007ffe010 */
[----:B------:R-:W-:Y:S01]  /*30a0*/  IMAD.MOV.U32 R23, RZ, RZ, 0x2 ;  /* 0x00000002ff177424 */ /* 0x000fe200078e00ff */
[----:B------:R-:W-:Y:S01]  /*30b0*/  IADD3 R25, P0, PT, R30, R15, RZ ;  /* 0x0000000f1e197210 */ /* 0x000fe20007f1e0ff */
[----:B------:R-:W1:Y:S02]  /*30c0*/  LDCU.64 UR14, c[0x0][0x380] ;  /* 0x00007000ff0e77ac */ /* 0x000e640008000a00 */
[----:B------:R-:W-:Y:S01]  /*30d0*/  IMAD.WIDE R22, R22, R23, UR6 ;  /* 0x0000000616167e25 */ /* 0x000fe2000f8e0217 */
[----:B------:R-:W-:Y:S02]  /*30e0*/  LEA.HI.X.SX32 R30, R30, R17, 0x1, P0 ;  /* 0x000000111e1e7211 */ /* 0x000fe400000f0eff */
[----:B0-----:R-:W-:Y:S02]  /*30f0*/  ISETP.GE.AND P2, PT, R5, UR9, PT ;  /* 0x0000000905007c0c */ /* 0x001fe4000bf46270 */
[----:B-1----:R-:W-:-:S04]  /*3100*/  LEA R24, P0, R25, UR14, 0x1 ;  /* 0x0000000e19187c11 */ /* 0x002fc8000f8008ff */
[----:B------:R-:W-:-:S07]  /*3110*/  LEA.HI.X R25, R25, UR15, R30, 0x1, P0 ;  /* 0x0000000f19197c11 */ /* 0x000fce00080f0c1e */
[----:B------:R-:W-:Y:S01]  /*3120*/  @!P2 IADD3 R26, P1, PT, R22, UR19, RZ ;  /* 0x00000013161aac10 */ /* 0x000fe2000ff3e0ff */
[----:B------:R-:W2:Y:S04]  /*3130*/  LDG.E.U16.CONSTANT R24, desc[UR16][R24.64] ;  /* 0x0000001018187981 */ /* 0x000ea8000c1e9500 */
[----:B------:R-:W-:Y:S02]  /*3140*/  @!P2 IMAD.X R27, RZ, RZ, R23, P1 ;  /* 0x000000ffff1ba224 */ /* 0x000fe400008e0617 */
[----:B------:R-:W2:Y:S04]  /*3150*/  LDG.E.U16.CONSTANT R23, desc[UR16][R22.64] ;  /* 0x0000001016177981 */ /* 0x000ea8000c1e9500 */
[----:B------:R-:W3:Y:S01]  /*3160*/  @!P2 LDG.E.U16.CONSTANT R27, desc[UR16][R26.64] ;  /* 0x000000101a1ba981 */ /* 0x000ee2000c1e9500 */
[----:B--2--5:R-:W-:-:S02]  /*3170*/  HFMA2 R23, R24.H0_H0, R23.H0_H0, R34.H0_H0 ;  /* 0x2000001718177231 */ /* 0x024fc40000040822 */
[----:B---3--:R-:W-:-:S03]  /*3180*/  @!P2 HFMA2 R27, R24.H0_H0, R27.H0_H0, R4.H0_H0 ;  /* 0x2000001b181ba231 */ /* 0x008fc60000040804 */
[----:B------:R-:W-:Y:S02]  /*3190*/  PRMT R34, R23, 0x7610, R34 ;  /* 0x0000761017227816 */ /* 0x000fe40000000022 */
[----:B------:R-:W-:-:S07]  /*31a0*/  @!P2 PRMT R4, R27, 0x7610, R4 ;  /* 0x000076101b04a816 */ /* 0x000fce0000000004 */
.L_x_23:
[----:B------:R-:W-:Y:S05]  /*31b0*/  BSYNC.RECONVERGENT B1 ;  /* 0x0000000000017941 */ /* 0x000fea0003800200 */
.L_x_22:
[----:B------:R-:W-:-:S09]  /*31c0*/  UISETP.NE.AND UP1, UPT, UR18, 0x1, UPT ;  /* 0x000000011200788c */ /* 0x000fd2000bf25270 */
[----:B------:R-:W-:Y:S05]  /*31d0*/  BRA.U !UP1, `(.L_x_3) ;  /* 0x0000000509f47547 */ /* 0x000fea000b800000 */
[----:B------:R-:W-:Y:S01]  /*31e0*/  IADD3 R16, P0, PT, R16, R28, RZ ;  /* 0x0000001c10107210 */ /* 0x000fe20007f1e0ff */
[----:B------:R-:W-:Y:S01]  /*31f0*/  IMAD R29, R28, R3, R3 ;  /* 0x000000031c1d7224 */ /* 0x000fe200078e0203 */
[----:B------:R-:W-:Y:S01]  /*3200*/  SHF.R.S32.HI R27, RZ, 0x1f, R7 ;  /* 0x0000001fff1b7819 */ /* 0x000fe20000011407 */
[----:B------:R-:W-:Y:S01]  /*3210*/  BSSY.RECONVERGENT B1, `(.L_x_24) ;  /* 0x0000041000017945 */ /* 0x000fe20003800200 */
[-C--:B------:R-:W-:Y:S01]  /*3220*/  IADD3 R23, P1, PT, R7, R16.reuse, RZ ;  /* 0x0000001007177210 */ /* 0x080fe20007f3e0ff */
[----:B------:R-:W-:Y:S01]  /*3230*/  IMAD.X R26, RZ, RZ, RZ, P0 ;  /* 0x000000ffff1a7224 */ /* 0x000fe200000e06ff */
[----:B------:R-:W-:Y:S02]  /*3240*/  SHF.R.S32.HI R31, RZ, 0x1f, R11 ;  /* 0x0000001fff1f7819 */ /* 0x000fe4000001140b */
[----:B------:R-:W-:Y:S01]  /*3250*/  IADD3 R25, P0, PT, R11, R16, RZ ;  /* 0x000000100b197210 */ /* 0x000fe20007f1e0ff */
[----:B------:R-:W-:Y:S02]  /*3260*/  IMAD.IADD R16, R6, 0x1, -R29 ;  /* 0x0000000106107824 */ /* 0x000fe400078e0a1d */
[--C-:B------:R-:W-:Y:S01]  /*3270*/  IMAD.X R28, R27, 0x1, R26.reuse, P1 ;  /* 0x000000011b1c7824 */ /* 0x100fe200008e061a */
[----:B------:R-:W-:Y:S01]  /*3280*/  LEA R22, P1, R23, UR6, 0x1 ;  /* 0x0000000617167c11 */ /* 0x000fe2000f8208ff */
[----:B------:R-:W-:Y:S01]  /*3290*/  IMAD.X R26, R31, 0x1, R26, P0 ;  /* 0x000000011f1a7824 */ /* 0x000fe200000e061a */
[----:B------:R-:W-:-:S02]  /*32a0*/  ISETP.GE.AND P0, PT, R16, RZ, PT ;  /* 0x000000ff1000720c */ /* 0x000fc40003f06270 */
[----:B------:R-:W-:Y:S02]  /*32b0*/  LEA R24, P2, R25, UR6, 0x1 ;  /* 0x0000000619187c11 */ /* 0x000fe4000f8408ff */
[----:B------:R-:W-:Y:S02]  /*32c0*/  LEA.HI.X R23, R23, UR7, R28, 0x1, P1 ;  /* 0x0000000717177c11 */ /* 0x000fe400088f0c1c */
[----:B------:R-:W-:-:S07]  /*32d0*/  LEA.HI.X R25, R25, UR7, R26, 0x1, P2 ;  /* 0x0000000719197c11 */ /* 0x000fce00090f0c1a */
        /* <DEDUP_REMOVED lines=11> */
[----:B------:R-:W-:-:S04]  /*3390*/  IMAD R33, R33, R28, RZ ;  /* 0x0000001c21217224 */ /* 0x000fc800078e02ff */
[----:B------:R-:W-:Y:S01]  /*33a0*/  IMAD.HI.U32 R26, R27, R33, R26 ;  /* 0x000000211b1a7227 */ /* 0x000fe200078e001a */
[----:B------:R-:W-:-:S03]  /*33b0*/  LOP3.LUT R33, RZ, R31, RZ, 0x33, !PT ;  /* 0x0000001fff217212 */ /* 0x000fc600078e33ff */
        /* <DEDUP_REMOVED lines=26> */
[----:B------:R-:W2:Y:S01]  /*3560*/  LDG.E.U16.CONSTANT R31, desc[UR16][R22.64+0x2] ;  /* 0x00000210161f7981 */ /* 0x000ea2000c1e9500 */
[----:B------:R-:W1:Y:S02]  /*3570*/  LDCU.64 UR14, c[0x0][0x380] ;  /* 0x00007000ff0e77ac */ /* 0x000e640008000a00 */
[----:B------:R-:W-:Y:S02]  /*3580*/  LEA.HI.X.SX32 R27, R26, R17, 0x1, P0 ;  /* 0x000000111a1b7211 */ /* 0x000fe400000f0eff */
[----:B0-----:R-:W-:Y:S02]  /*3590*/  ISETP.GE.AND P1, PT, R5, UR9, PT ;  /* 0x0000000905007c0c */ /* 0x001fe4000bf26270 */
[----:B-1----:R-:W-:-:S04]  /*35a0*/  LEA R26, P0, R16, UR14, 0x1 ;  /* 0x0000000e101a7c11 */ /* 0x002fc8000f8008ff */
[----:B------:R-:W-:-:S07]  /*35b0*/  LEA.HI.X R27, R16, UR15, R27, 0x1, P0 ;  /* 0x0000000f101b7c11 */ /* 0x000fce00080f0c1b */
[----:B------:R-:W3:Y:S04]  /*35c0*/  @!P1 LDG.E.U16.CONSTANT R33, desc[UR16][R24.64+0x2] ;  /* 0x0000021018219981 */ /* 0x000ee8000c1e9500 */
[----:B------:R-:W3:Y:S02]  /*35d0*/  LDG.E.U16.CONSTANT R26, desc[UR16][R26.64] ;  /* 0x000000101a1a7981 */ /* 0x000ee4000c1e9500 */
[C---:B---3-5:R-:W-:Y:S02]  /*35e0*/  @!P1 HFMA2 R33, R26.reuse.H0_H0, R33.H0_H0, R4.H0_H0 ;  /* 0x200000211a219231 */ /* 0x068fe40000040804 */
[----:B--2---:R-:W-:-:S03]  /*35f0*/  HFMA2 R31, R26.H0_H0, R31.H0_H0, R34.H0_H0 ;  /* 0x2000001f1a1f7231 */ /* 0x004fc60000040822 */
[----:B------:R-:W-:Y:S02]  /*3600*/  @!P1 PRMT R4, R33, 0x7610, R4 ;  /* 0x0000761021049816 */ /* 0x000fe40000000004 */
[----:B------:R-:W-:-:S07]  /*3610*/  PRMT R34, R31, 0x7610, R34 ;  /* 0x000076101f227816 */ /* 0x000fce0000000022 */
.L_x_25:
[----:B------:R-:W-:Y:S05]  /*3620*/  BSYNC.RECONVERGENT B1 ;  /* 0x0000000000017941 */ /* 0x000fea0003800200 */
.L_x_24:
[----:B------:R-:W-:-:S09]  /*3630*/  UISETP.NE.AND UP1, UPT, UR18, 0x2, UPT ;  /* 0x000000021200788c */ /* 0x000fd2000bf25270 */
[----:B------:R-:W-:Y:S05]  /*3640*/  BRA.U !UP1, `(.L_x_3) ;  /* 0x0000000109d87547 */ /* 0x000fea000b800000 */
[----:B------:R-:W-:-:S04]  /*3650*/  IADD3 R3, PT, PT, R6, -R3, -R29 ;  /* 0x8000000306037210 */ /* 0x000fc80007ffe81d */
        /* <DEDUP_REMOVED lines=53> */
.L_x_3:
[----:B------:R-:W-:Y:S05]  /*39b0*/  BSYNC.RECONVERGENT B0 ;  /* 0x0000000000007941 */ /* 0x000fea0003800200 */
.L_x_2:
[----:B------:R-:W0:Y:S01]  /*39c0*/  LDCU UR9, c[0x0][0x3b4] ;  /* 0x00007680ff0977ac */ /* 0x000e220008000800 */
[----:B------:R-:W-:-:S04]  /*39d0*/  UIADD3 UR5, UPT, UPT, UR5, 0x1, URZ ;  /* 0x0000000105057890 */ /* 0x000fc8000fffe0ff */
[----:B0-----:R-:W-:-:S09]  /*39e0*/  UISETP.NE.AND UP1, UPT, UR5, UR9, UPT ;  /* 0x000000090500728c */ /* 0x001fd2000bf25270 */
[----:B------:R-:W-:Y:S05]  /*39f0*/  BRA.U UP1, `(.L_x_26) ;  /* 0xffffffd101247547 */ /* 0x000fea000b83ffff */
[----:B------:R-:W-:Y:S05]  /*3a00*/  BRA.U UP0, `(.L_x_27) ;  /* 0xffffffcd009c7547 */ /* 0x000fea000b83ffff */
.L_x_1:
[----:B------:R-:W1:Y:S01]  /*3a10*/  LDCU UR9, c[0x0][0x3b0] ;  /* 0x00007600ff0977ac */ /* 0x000e620008000800 */
[----:B------:R-:W-:Y:S02]  /*3a20*/  SHF.R.S32.HI R21, RZ, 0x1f, R20 ;  /* 0x0000001fff157819 */ /* 0x000fe40000011414 */
[----:B------:R-:W-:Y:S01]  /*3a30*/  SHF.R.S32.HI R6, RZ, 0x1f, R0 ;  /* 0x0000001fff067819 */ /* 0x000fe20000011400 */
[----:B------:R-:W1:Y:S01]  /*3a40*/  LDCU UR5, c[0x0][0x3bc] ;  /* 0x00007780ff0577ac */ /* 0x000e620008000800 */
[----:B------:R-:W-:Y:S01]  /*3a50*/  SHF.R.S32.HI R19, RZ, 0x1f, R18 ;  /* 0x0000001fff137819 */ /* 0x000fe20000011412 */
[----:B------:R-:W2:Y:S01]  /*3a60*/  LDCU UR6, c[0x0][0x3c0] ;  /* 0x00007800ff0677ac */ /* 0x000ea20008000800 */
[----:B-1----:R-:W-:Y:S02]  /*3a70*/  UIMAD.WIDE UR10, UR5, UR9, URZ ;  /* 0x00000009050a72a5 */ /* 0x002fe4000f8e02ff */
[----:B--2---:R-:W-:-:S04]  /*3a80*/  USHF.R.S32.HI UR7, URZ, 0x1f, UR6 ;  /* 0x0000001fff077899 */ /* 0x004fc80008011406 */
[C---:B------:R-:W-:Y:S01]  /*3a90*/  IMAD R3, R0.reuse, UR11, RZ ;  /* 0x0000000b00037c24 */ /* 0x040fe2000f8e02ff */
[----:B------:R-:W-:Y:S01]  /*3aa0*/  UIMAD UR5, UR5, UR6, URZ ;  /* 0x00000006050572a4 */ /* 0x000fe2000f8e02ff */
[----:B------:R-:W-:-:S04]  /*3ab0*/  IMAD.WIDE.U32 R20, R0, UR10, R20 ;  /* 0x0000000a00147c25 */ /* 0x000fc8000f8e0014 */
[----:B------:R-:W-:Y:S01]  /*3ac0*/  IMAD R3, R6, UR10, R3 ;  /* 0x0000000a06037c24 */ /* 0x000fe2000f8e0203 */
[----:B------:R-:W1:Y:S01]  /*3ad0*/  LDCU.64 UR10, c[0x0][0x398] ;  /* 0x00007300ff0a77ac */ /* 0x000e620008000a00 */
[----:B------:R-:W-:-:S04]  /*3ae0*/  IMAD.WIDE.U32 R18, R20, UR6, R18 ;  /* 0x0000000614127c25 */ /* 0x000fc8000f8e0012 */
[----:B------:R-:W-:-:S04]  /*3af0*/  IMAD.IADD R0, R21, 0x1, R3 ;  /* 0x0000000115007824 */ /* 0x000fc800078e0203 */
[----:B------:R-:W-:-:S04]  /*3b00*/  IMAD R3, R0, UR6, RZ ;  /* 0x0000000600037c24 */ /* 0x000fc8000f8e02ff */
[----:B------:R-:W-:-:S04]  /*3b10*/  IMAD R3, R20, UR7, R3 ;  /* 0x0000000714037c24 */ /* 0x000fc8000f8e0203 */
[----:B------:R-:W-:Y:S02]  /*3b20*/  IMAD.IADD R19, R19, 0x1, R3 ;  /* 0x0000000113137824 */ /* 0x000fe400078e0203 */
[----:B------:R-:W-:-:S03]  /*3b30*/  IMAD.WIDE R2, R2, UR5, R18 ;  /* 0x0000000502027c25 */ /* 0x000fc6000f8e0212 */
[----:B-1----:R-:W-:-:S04]  /*3b40*/  LEA R6, P0, R2, UR10, 0x1 ;  /* 0x0000000a02067c11 */ /* 0x002fc8000f8008ff */
[----:B------:R-:W-:Y:S02]  /*3b50*/  LEA.HI.X R7, R2, UR11, R3, 0x1, P0 ;  /* 0x0000000b02077c11 */ /* 0x000fe400080f0c03 */
[----:B------:R-:W-:-:S03]  /*3b60*/  ISETP.GE.AND P0, PT, R5, UR9, PT ;  /* 0x0000000905007c0c */ /* 0x000fc6000bf06270 */
[----:B-----5:R1:W-:Y:S10]  /*3b70*/  STG.E.U16 desc[UR16][R6.64], R34 ;  /* 0x0000002206007986 */ /* 0x0203f4000c101510 */
[----:B------:R-:W-:Y:S05]  /*3b80*/  @P0 EXIT ;  /* 0x000000000000094d */ /* 0x000fea0003800000 */
[----:B------:R-:W-:-:S03]  /*3b90*/  IMAD.WIDE R2, R5, UR5, R18 ;  /* 0x0000000505027c25 */ /* 0x000fc6000f8e0212 */
[----:B-1----:R-:W-:-:S04]  /*3ba0*/  LEA R6, P0, R2, UR10, 0x1 ;  /* 0x0000000a02067c11 */ /* 0x002fc8000f8008ff */
[----:B------:R-:W-:-:S05]  /*3bb0*/  LEA.HI.X R7, R2, UR11, R3, 0x1, P0 ;  /* 0x0000000b02077c11 */ /* 0x000fca00080f0c03 */
[----:B------:R-:W-:Y:S01]  /*3bc0*/  STG.E.U16 desc[UR16][R6.64], R4 ;  /* 0x0000000406007986 */ /* 0x000fe2000c101510 */
[----:B------:R-:W-:Y:S05]  /*3bd0*/  EXIT ;  /* 0x000000000000794d */ /* 0x000fea0003800000 */
.L_x_28:
[----:B------:R-:W-:-:S00]  /*3be0*/  BRA `(.L_x_28) ;  /* 0xfffffffc00fc7947 */ /* 0x000fc0000383ffff */
[----:B------:R-:W-:-:S00]  /*3bf0*/  NOP ;  /* 0x0000000000007918 */ /* 0x000fc00000000000 */
        /* <DEDUP_REMOVED lines=8> */
.L_x_29:


//--------------------- .nv.shared.reserved.0     --------------------------
	.section	.nv.shared.reserved.0,"aw",@nobits
	.weak		__nv_reservedSMEM_offset_0_alias
	.size		__nv_reservedSMEM_offset_0_alias, 0, 64
	.other		__nv_reservedSMEM_offset_0_alias,@"STO_CUDA_RESERVED_SHARED STV_DEFAULT"
__nv_reservedSMEM_offset_0_alias:
	.zero		0
	.zero		64


//--------------------- .nv.constant0._Z38conv_transpose2d_fp16_ga100_opt_kernelPK6__halfS1_S1_PS_iiiiiiiiiiiiiii --------------------------
	.section	.nv.constant0._Z38conv_transpose2d_fp16_ga100_opt_kernelPK6__halfS1_S1_PS_iiiiiiiiiiiiiii,"a",@progbits
	.sectionflags	@""
	.align	4
.nv.constant0._Z38conv_transpose2d_fp16_ga100_opt_kernelPK6__halfS1_S1_PS_iiiiiiiiiiiiiii:
	.zero		988


//--------------------- SYMBOLS --------------------------

	.type		.nv.reservedSmem.offset0,@object
	.size		.nv.reservedSmem.offset0,0x4
